// auto-generated by cutlass_sweep.gemm — config: {"arch": "sm_100", "cluster_m": 1, "cluster_n": 1, "dtype": "fp32", "dtype_b": "fp32", "layout": "nt", "stages": 0, "tile_k": 32, "tile_m": 128, "tile_n": 256}
#include "cutlass/cutlass.h"
#include "cutlass/gemm/collective/collective_builder.hpp"
#include "cutlass/gemm/device/gemm_universal_adapter.h"
#include "cutlass/gemm/kernel/gemm_universal.hpp"
#include "cutlass/epilogue/collective/collective_builder.hpp"

using ElemA = float;
using ElemB = float;
using ElemCD = float;
using Acc  = float;
using TileShape    = cute::Shape<cute::_128, cute::_256, cute::_32>;
using ClusterShape = cute::Shape<cute::_1, cute::_1, cute::_1>;

using CollectiveEpilogue = typename cutlass::epilogue::collective::CollectiveBuilder<
    cutlass::arch::Sm100, cutlass::arch::OpClassTensorOp,
    TileShape, ClusterShape,
    cutlass::epilogue::collective::EpilogueTileAuto,
    Acc, Acc,
    ElemCD, cutlass::layout::RowMajor, 128 / cutlass::sizeof_bits<ElemCD>::value,
    ElemCD, cutlass::layout::RowMajor, 128 / cutlass::sizeof_bits<ElemCD>::value,
    cutlass::epilogue::collective::EpilogueScheduleAuto
  >::CollectiveOp;

using CollectiveMainloop = typename cutlass::gemm::collective::CollectiveBuilder<
    cutlass::arch::Sm100, cutlass::arch::OpClassTensorOp,
    ElemA, cutlass::layout::RowMajor, 128 / cutlass::sizeof_bits<ElemA>::value,
    ElemB, cutlass::layout::ColumnMajor, 128 / cutlass::sizeof_bits<ElemB>::value,
    Acc,
    TileShape, ClusterShape,
    cutlass::gemm::collective::StageCountAutoCarveout<static_cast<int>(sizeof(typename CollectiveEpilogue::SharedStorage))>,
    cutlass::gemm::collective::KernelScheduleAuto
  >::CollectiveOp;

using GemmKernel = cutlass::gemm::kernel::GemmUniversal<
    cute::Shape<int,int,int,int>,
    CollectiveMainloop,
    CollectiveEpilogue
>;
using Gemm = cutlass::gemm::device::GemmUniversalAdapter<GemmKernel>;

// Force the device kernel symbol into the cubin without needing a host main.
auto* _anchor = &cutlass::device_kernel<GemmKernel>;


// ===== COMPILED SASS (sm_100a) =====

	.target	sm_100a

	.elftype	@"ET_EXEC"


//--------------------- .note.nv.tkinfo           --------------------------
	.section	.note.nv.tkinfo,"",@"SHT_NOTE"
	.sectionflags	@"SHF_NOTE_NV_TKINFO"
	.tkinfo
        /*0018*/ 	.word	0x00000002
        /*0030*/ 	.string	""
        /*0030*/ 	.string	"ptxas"
        /*0030*/ 	.string	"Cuda compilation tools, release 13.0, V13.0.88"
        /*0030*/ 	.string	"Build cuda_13.0.r13.0/compiler.36424714_0"
        /*0030*/ 	.string	"-arch sm_100a -m 64 "



//--------------------- .note.nv.cuinfo           --------------------------
	.section	.note.nv.cuinfo,"",@"SHT_NOTE"
	.sectionflags	@"SHF_NOTE_NV_CUINFO"
        /*0018*/ 	.short	0x0002
        /*001a*/ 	.short	0x0064
        /*001c*/ 	.short	0x0082
	.zero		2


//--------------------- .nv.info                  --------------------------
	.section	.nv.info,"",@"SHT_CUDA_INFO"
	.align	4


	//----- nvinfo : EIATTR_REGCOUNT
	.align		4
        /*0000*/ 	.byte	0x04, 0x2f
        /*0002*/ 	.short	(.L_19 - .L_18)
	.align		4
.L_18:
        /*0004*/ 	.word	index@(_ZN7cutlass13device_kernelINS_4gemm6kernel13GemmUniversalIN4cute5tupleIJiiiiEEENS1_10collective13CollectiveMmaINS1_35MainloopSm100TmaUmmaWarpSpecializedILi3ELi2ELi2ENS5_IJNS4_1CILi1EEESB_SB_EEEEENS5_IJNSA_ILi128EEENSA_ILi256EEENSA_ILi32EEEEEEfNS5_IJlSB_lEEEfSI_NS4_8TiledMMAINS4_8MMA_AtomIJNS4_17SM100_MMA_TF32_SSINS_10tfloat32_tESM_fLi128ELi256ELNS4_4UMMA5MajorE0ELSO_0ELNSN_7ScaleInE0ELSP_0EEEEEENS4_6LayoutISC_NS5_IJNSA_ILi0EEEST_ST_EEEEENS5_IJNS4_10UnderscoreESW_SW_EEEEENS4_13SM90_TMA_LOADENS4_14ComposedLayoutINS4_7SwizzleILi3ELi4ELi3EEENS4_18smem_ptr_flag_bitsILi32EEENSS_INS5_IJNSA_ILi8EEESG_EEENS5_IJSG_SB_EEEEEEEvNS4_8identityESZ_S19_vS1A_EENS_8epilogue10collective18CollectiveEpilogueINS1C_23Sm100TmaWarpSpecializedILi4ELi2ELi32ELb1ELb0EEEJSH_NS5_IJNSS_ISE_SB_EENSS_ISG_SB_EEEEEfSI_fSI_NS1C_6fusion15FusionCallbacksIS1G_NS1K_17LinearCombinationIffffLNS_15FloatRoundStyleE2EEESH_S1J_JEEENS4_5SM1004TMEM4LOAD26SM100_TMEM_LOAD_32dp32b32xESZ_S19_NS4_39AutoVectorizingCopyWithAssumedAlignmentILi128EEENS4_14SM90_TMA_STOREES19_S1V_S1V_EEEvvEEEEvNT_6ParamsE)
        /*0008*/ 	.word	0x00000099


	//----- nvinfo : EIATTR_FRAME_SIZE
	.align		4
.L_19:
        /*000c*/ 	.byte	0x04, 0x11
        /*000e*/ 	.short	(.L_21 - .L_20)
	.align		4
.L_20:
        /*0010*/ 	.word	index@($__internal_2_$__cuda_sm10x_tcgen05_guardrail_trap_unallocated_columns_being_dealloced)
        /*0014*/ 	.word	0x00000000


	//----- nvinfo : EIATTR_FRAME_SIZE
	.align		4
.L_21:
        /*0018*/ 	.byte	0x04, 0x11
        /*001a*/ 	.short	(.L_23 - .L_22)
	.align		4
.L_22:
        /*001c*/ 	.word	index@($__internal_1_$__cuda_sm10x_tcgen05_guardrail_trap_phase_invalid_during_alloc)
        /*0020*/ 	.word	0x00000000


	//----- nvinfo : EIATTR_FRAME_SIZE
	.align		4
.L_23:
        /*0024*/ 	.byte	0x04, 0x11
        /*0026*/ 	.short	(.L_25 - .L_24)
	.align		4
.L_24:
        /*0028*/ 	.word	index@($__internal_0_$__cuda_sm10x_tcgen05_guardrail_trap_col_being_dealloced_not_returned_by_alloc)
        /*002c*/ 	.word	0x00000000


	//----- nvinfo : EIATTR_FRAME_SIZE
	.align		4
.L_25:
        /*0030*/ 	.byte	0x04, 0x11
        /*0032*/ 	.short	(.L_27 - .L_26)
	.align		4
.L_26:
        /*0034*/ 	.word	index@(_ZN7cutlass13device_kernelINS_4gemm6kernel13GemmUniversalIN4cute5tupleIJiiiiEEENS1_10collective13CollectiveMmaINS1_35MainloopSm100TmaUmmaWarpSpecializedILi3ELi2ELi2ENS5_IJNS4_1CILi1EEESB_SB_EEEEENS5_IJNSA_ILi128EEENSA_ILi256EEENSA_ILi32EEEEEEfNS5_IJlSB_lEEEfSI_NS4_8TiledMMAINS4_8MMA_AtomIJNS4_17SM100_MMA_TF32_SSINS_10tfloat32_tESM_fLi128ELi256ELNS4_4UMMA5MajorE0ELSO_0ELNSN_7ScaleInE0ELSP_0EEEEEENS4_6LayoutISC_NS5_IJNSA_ILi0EEEST_ST_EEEEENS5_IJNS4_10UnderscoreESW_SW_EEEEENS4_13SM90_TMA_LOADENS4_14ComposedLayoutINS4_7SwizzleILi3ELi4ELi3EEENS4_18smem_ptr_flag_bitsILi32EEENSS_INS5_IJNSA_ILi8EEESG_EEENS5_IJSG_SB_EEEEEEEvNS4_8identityESZ_S19_vS1A_EENS_8epilogue10collective18CollectiveEpilogueINS1C_23Sm100TmaWarpSpecializedILi4ELi2ELi32ELb1ELb0EEEJSH_NS5_IJNSS_ISE_SB_EENSS_ISG_SB_EEEEEfSI_fSI_NS1C_6fusion15FusionCallbacksIS1G_NS1K_17LinearCombinationIffffLNS_15FloatRoundStyleE2EEESH_S1J_JEEENS4_5SM1004TMEM4LOAD26SM100_TMEM_LOAD_32dp32b32xESZ_S19_NS4_39AutoVectorizingCopyWithAssumedAlignmentILi128EEENS4_14SM90_TMA_STOREES19_S1V_S1V_EEEvvEEEEvNT_6ParamsE)
        /*0038*/ 	.word	0x00000000


	//----- nvinfo : EIATTR_MIN_STACK_SIZE
	.align		4
.L_27:
        /*003c*/ 	.byte	0x04, 0x12
        /*003e*/ 	.short	(.L_29 - .L_28)
	.align		4
.L_28:
        /*0040*/ 	.word	index@(_ZN7cutlass13device_kernelINS_4gemm6kernel13GemmUniversalIN4cute5tupleIJiiiiEEENS1_10collective13CollectiveMmaINS1_35MainloopSm100TmaUmmaWarpSpecializedILi3ELi2ELi2ENS5_IJNS4_1CILi1EEESB_SB_EEEEENS5_IJNSA_ILi128EEENSA_ILi256EEENSA_ILi32EEEEEEfNS5_IJlSB_lEEEfSI_NS4_8TiledMMAINS4_8MMA_AtomIJNS4_17SM100_MMA_TF32_SSINS_10tfloat32_tESM_fLi128ELi256ELNS4_4UMMA5MajorE0ELSO_0ELNSN_7ScaleInE0ELSP_0EEEEEENS4_6LayoutISC_NS5_IJNSA_ILi0EEEST_ST_EEEEENS5_IJNS4_10UnderscoreESW_SW_EEEEENS4_13SM90_TMA_LOADENS4_14ComposedLayoutINS4_7SwizzleILi3ELi4ELi3EEENS4_18smem_ptr_flag_bitsILi32EEENSS_INS5_IJNSA_ILi8EEESG_EEENS5_IJSG_SB_EEEEEEEvNS4_8identityESZ_S19_vS1A_EENS_8epilogue10collective18CollectiveEpilogueINS1C_23Sm100TmaWarpSpecializedILi4ELi2ELi32ELb1ELb0EEEJSH_NS5_IJNSS_ISE_SB_EENSS_ISG_SB_EEEEEfSI_fSI_NS1C_6fusion15FusionCallbacksIS1G_NS1K_17LinearCombinationIffffLNS_15FloatRoundStyleE2EEESH_S1J_JEEENS4_5SM1004TMEM4LOAD26SM100_TMEM_LOAD_32dp32b32xESZ_S19_NS4_39AutoVectorizingCopyWithAssumedAlignmentILi128EEENS4_14SM90_TMA_STOREES19_S1V_S1V_EEEvvEEEEvNT_6ParamsE)
        /*0044*/ 	.word	0x00000000
.L_29:


//--------------------- .nv.compat                --------------------------
	.section	.nv.compat,"",@"SHT_CUDA_COMPAT_INFO"
	.align	4
        /*0000*/ 	.byte	0x02, 0x09, 0x01, 0x00, 0x02, 0x02, 0x02, 0x00, 0x02, 0x05, 0x05, 0x00, 0x03, 0x07, 0x01, 0x01
        /*0010*/ 	.byte	0x02, 0x03, 0x01, 0x00, 0x02, 0x06, 0x01, 0x00, 0x04, 0x0b, 0x08, 0x00, 0x09, 0x00, 0x00, 0x00
        /*0020*/ 	.byte	0x00, 0x00, 0x00, 0x00


//--------------------- .nv.info._ZN7cutlass13device_kernelINS_4gemm6kernel13GemmUniversalIN4cute5tupleIJiiiiEEENS1_10collective13CollectiveMmaINS1_35MainloopSm100TmaUmmaWarpSpecializedILi3ELi2ELi2ENS5_IJNS4_1CILi1EEESB_SB_EEEEENS5_IJNSA_ILi128EEENSA_ILi256EEENSA_ILi32EEEEEEfNS5_IJlSB_lEEEfSI_NS4_8TiledMMAINS4_8MMA_AtomIJNS4_17SM100_MMA_TF32_SSINS_10tfloat32_tESM_fLi128ELi256ELNS4_4UMMA5MajorE0ELSO_0ELNSN_7ScaleInE0ELSP_0EEEEEENS4_6LayoutISC_NS5_IJNSA_ILi0EEEST_ST_EEEEENS5_IJNS4_10UnderscoreESW_SW_EEEEENS4_13SM90_TMA_LOADENS4_14ComposedLayoutINS4_7SwizzleILi3ELi4ELi3EEENS4_18smem_ptr_flag_bitsILi32EEENSS_INS5_IJNSA_ILi8EEESG_EEENS5_IJSG_SB_EEEEEEEvNS4_8identityESZ_S19_vS1A_EENS_8epilogue10collective18CollectiveEpilogueINS1C_23Sm100TmaWarpSpecializedILi4ELi2ELi32ELb1ELb0EEEJSH_NS5_IJNSS_ISE_SB_EENSS_ISG_SB_EEEEEfSI_fSI_NS1C_6fusion15FusionCallbacksIS1G_NS1K_17LinearCombinationIffffLNS_15FloatRoundStyleE2EEESH_S1J_JEEENS4_5SM1004TMEM4LOAD26SM100_TMEM_LOAD_32dp32b32xESZ_S19_NS4_39AutoVectorizingCopyWithAssumedAlignmentILi128EEENS4_14SM90_TMA_STOREES19_S1V_S1V_EEEvvEEEEvNT_6ParamsE --------------------------
	.section	.nv.info._ZN7cutlass13device_kernelINS_4gemm6kernel13GemmUniversalIN4cute5tupleIJiiiiEEENS1_10collective13CollectiveMmaINS1_35MainloopSm100TmaUmmaWarpSpecializedILi3ELi2ELi2ENS5_IJNS4_1CILi1EEESB_SB_EEEEENS5_IJNSA_ILi128EEENSA_ILi256EEENSA_ILi32EEEEEEfNS5_IJlSB_lEEEfSI_NS4_8TiledMMAINS4_8MMA_AtomIJNS4_17SM100_MMA_TF32_SSINS_10tfloat32_tESM_fLi128ELi256ELNS4_4UMMA5MajorE0ELSO_0ELNSN_7ScaleInE0ELSP_0EEEEEENS4_6LayoutISC_NS5_IJNSA_ILi0EEEST_ST_EEEEENS5_IJNS4_10UnderscoreESW_SW_EEEEENS4_13SM90_TMA_LOADENS4_14ComposedLayoutINS4_7SwizzleILi3ELi4ELi3EEENS4_18smem_ptr_flag_bitsILi32EEENSS_INS5_IJNSA_ILi8EEESG_EEENS5_IJSG_SB_EEEEEEEvNS4_8identityESZ_S19_vS1A_EENS_8epilogue10collective18CollectiveEpilogueINS1C_23Sm100TmaWarpSpecializedILi4ELi2ELi32ELb1ELb0EEEJSH_NS5_IJNSS_ISE_SB_EENSS_ISG_SB_EEEEEfSI_fSI_NS1C_6fusion15FusionCallbacksIS1G_NS1K_17LinearCombinationIffffLNS_15FloatRoundStyleE2EEESH_S1J_JEEENS4_5SM1004TMEM4LOAD26SM100_TMEM_LOAD_32dp32b32xESZ_S19_NS4_39AutoVectorizingCopyWithAssumedAlignmentILi128EEENS4_14SM90_TMA_STOREES19_S1V_S1V_EEEvvEEEEvNT_6ParamsE,"",@"SHT_CUDA_INFO"
	.sectionflags	@""
	.align	4


	//----- nvinfo : EIATTR_CUDA_API_VERSION
	.align		4
        /*0000*/ 	.byte	0x04, 0x37
        /*0002*/ 	.short	(.L_31 - .L_30)
.L_30:
        /*0004*/ 	.word	0x00000082


	//----- nvinfo : EIATTR_KPARAM_INFO
	.align		4
.L_31:
        /*0008*/ 	.byte	0x04, 0x17
        /*000a*/ 	.short	(.L_33 - .L_32)
.L_32:
        /*000c*/ 	.word	0x00000000
        /*0010*/ 	.short	0x0000
        /*0012*/ 	.short	0x0000
        /*0014*/ 	.byte	0x00, 0xf0, 0x01, 0x20


	//----- nvinfo : EIATTR_AT_ENTRY_FRAGMENTS
	.align		4
.L_33:
        /*0018*/ 	.byte	0x04, 0x4f
        /*001a*/ 	.short	(.L_35 - .L_34)


	//   ....[0]....
.L_34:
        /*001c*/ 	.word	0x00000006


	//----- nvinfo : EIATTR_RESERVED_SMEM_USED
	.align		4
.L_35:
        /*0020*/ 	.byte	0x01, 0x41
	.zero		2


	//----- nvinfo : EIATTR_SPARSE_MMA_MASK
	.align		4
        /*0024*/ 	.byte	0x03, 0x50
        /*0026*/ 	.short	0x0000


	//----- nvinfo : EIATTR_TCGEN05_1CTA_USED
	.align		4
        /*0028*/ 	.byte	0x01, 0x51
	.zero		2


	//----- nvinfo : EIATTR_MAXREG_COUNT
	.align		4
        /*002c*/ 	.byte	0x03, 0x1b
        /*002e*/ 	.short	0x00ff


	//----- nvinfo : EIATTR_NUM_BARRIERS
	.align		4
        /*0030*/ 	.byte	0x02, 0x4c
        /*0032*/ 	.byte	0x07
	.zero		1


	//----- nvinfo : EIATTR_EXTERNS
	.align		4
        /*0034*/ 	.byte	0x04, 0x0f
        /*0036*/ 	.short	(.L_37 - .L_36)


	//   ....[0]....
	.align		4
.L_36:
        /*0038*/ 	.word	index@(__assertfail)


	//----- nvinfo : EIATTR_MERCURY_ISA_VERSION
	.align		4
.L_37:
        /*003c*/ 	.byte	0x03, 0x5f
        /*003e*/ 	.short	0x0101


	//----- nvinfo : EIATTR_INT_WARP_WIDE_INSTR_OFFSETS
	.align		4
        /*0040*/ 	.byte	0x04, 0x31
        /*0042*/ 	.short	(.L_39 - .L_38)


	//   ....[0]....
.L_38:
        /*0044*/ 	.word	0x00001d80


	//   ....[1]....
        /*0048*/ 	.word	0x00003620


	//   ....[2]....
        /*004c*/ 	.word	0x00003640


	//   ....[3]....
        /*0050*/ 	.word	0x00003670


	//   ....[4]....
        /*0054*/ 	.word	0x00003fa0


	//   ....[5]....
        /*0058*/ 	.word	0x00004010


	//   ....[6]....
        /*005c*/ 	.word	0x00004100


	//   ....[7]....
        /*0060*/ 	.word	0x00004180


	//   ....[8]....
        /*0064*/ 	.word	0x00004270


	//   ....[9]....
        /*0068*/ 	.word	0x000042f0


	//   ....[10]....
        /*006c*/ 	.word	0x000043f0


	//   ....[11]....
        /*0070*/ 	.word	0x00004480


	//   ....[12]....
        /*0074*/ 	.word	0x00004580


	//   ....[13]....
        /*0078*/ 	.word	0x00004660


	//   ....[14]....
        /*007c*/ 	.word	0x00004700


	//   ....[15]....
        /*0080*/ 	.word	0x000047f0


	//   ....[16]....
        /*0084*/ 	.word	0x00004890


	//   ....[17]....
        /*0088*/ 	.word	0x000049a0


	//   ....[18]....
        /*008c*/ 	.word	0x00004b00


	//   ....[19]....
        /*0090*/ 	.word	0x00004c50


	//----- nvinfo : EIATTR_COOP_GROUP_MASK_REGIDS
	.align		4
.L_39:
        /*0094*/ 	.byte	0x04, 0x29
        /*0096*/ 	.short	(.L_41 - .L_40)


	//   ....[0]....
.L_40:
        /*0098*/ 	.word	0xffffffff


	//   ....[1]....
        /*009c*/ 	.word	0xffffffff


	//   ....[2]....
        /*00a0*/ 	.word	0xffffffff


	//   ....[3]....
        /*00a4*/ 	.word	0xffffffff


	//   ....[4]....
        /*00a8*/ 	.word	0xffffffff


	//   ....[5]....
        /*00ac*/ 	.word	0xffffffff


	//   ....[6]....
        /*00b0*/ 	.word	0xffffffff


	//   ....[7]....
        /*00b4*/ 	.word	0xffffffff


	//   ....[8]....
        /*00b8*/ 	.word	0xffffffff


	//   ....[9]....
        /*00bc*/ 	.word	0xffffffff


	//   ....[10]....
        /*00c0*/ 	.word	0xffffffff


	//   ....[11]....
        /*00c4*/ 	.word	0xffffffff


	//   ....[12]....
        /*00c8*/ 	.word	0xffffffff


	//----- nvinfo : EIATTR_COOP_GROUP_INSTR_OFFSETS
	.align		4
.L_41:
        /*00cc*/ 	.byte	0x04, 0x28
        /*00ce*/ 	.short	(.L_43 - .L_42)


	//   ....[0]....
.L_42:
        /*00d0*/ 	.word	0x00000090


	//   ....[1]....
        /*00d4*/ 	.word	0x000004d0


	//   ....[2]....
        /*00d8*/ 	.word	0x00000620


	//   ....[3]....
        /*00dc*/ 	.word	0x000007c0


	//   ....[4]....
        /*00e0*/ 	.word	0x000008c0


	//   ....[5]....
        /*00e4*/ 	.word	0x00000a30


	//   ....[6]....
        /*00e8*/ 	.word	0x00000b90


	//   ....[7]....
        /*00ec*/ 	.word	0x00001c60


	//   ....[8]....
        /*00f0*/ 	.word	0x000029b0


	//   ....[9]....
        /*00f4*/ 	.word	0x00002bc0


	//   ....[10]....
        /*00f8*/ 	.word	0x00002bf0


	//   ....[11]....
        /*00fc*/ 	.word	0x00003500


	//   ....[12]....
        /*0100*/ 	.word	0x00003730


	//----- nvinfo : EIATTR_VRC_CTA_INIT_COUNT
	.align		4
.L_43:
        /*0104*/ 	.byte	0x02, 0x4a
        /*0106*/ 	.byte	0x80
	.zero		1


	//----- nvinfo : EIATTR_SYSCALL_OFFSETS
	.align		4
        /*0108*/ 	.byte	0x04, 0x46
        /*010a*/ 	.short	(.L_45 - .L_44)


	//   ....[0]....
.L_44:
        /*010c*/ 	.word	0x000056f0


	//   ....[1]....
        /*0110*/ 	.word	0x000057e0


	//   ....[2]....
        /*0114*/ 	.word	0x00006150


	//   ....[3]....
        /*0118*/ 	.word	0x00006ba0


	//   ....[4]....
        /*011c*/ 	.word	0x000075c0


	//   ....[5]....
        /*0120*/ 	.word	0x00008010


	//   ....[6]....
        /*0124*/ 	.word	0x00008a70


	//   ....[7]....
        /*0128*/ 	.word	0x00009500


	//   ....[8]....
        /*012c*/ 	.word	0x00009f60


	//   ....[9]....
        /*0130*/ 	.word	0x0000a970


	//----- nvinfo : EIATTR_MBARRIER_INSTR_OFFSETS
	.align		4
.L_45:
        /*0134*/ 	.byte	0x04, 0x39
        /*0136*/ 	.short	(.L_47 - .L_46)


	//   ....[0]....
.L_46:
        /*0138*/ 	.word	0x000005b0
        /*013c*/ 	.word	0x000000ff
        /*0140*/ 	.word	0x00000000
        /*0144*/ 	.short	0x0100
        /*0146*/ 	.byte	0x05
	.zero		1


	//   ....[1]....
        /*0148*/ 	.word	0x000005c0
        /*014c*/ 	.word	0x000000ff
        /*0150*/ 	.word	0x00000018
        /*0154*/ 	.short	0x0100
        /*0156*/ 	.byte	0x05
	.zero		1


	//   ....[2]....
        /*0158*/ 	.word	0x000005d0
        /*015c*/ 	.word	0x000000ff
        /*0160*/ 	.word	0x00000008
        /*0164*/ 	.short	0x0100
        /*0166*/ 	.byte	0x05
	.zero		1


	//   ....[3]....
        /*0168*/ 	.word	0x000005e0
        /*016c*/ 	.word	0x000000ff
        /*0170*/ 	.word	0x00000020
        /*0174*/ 	.short	0x0100
        /*0176*/ 	.byte	0x05
	.zero		1


	//   ....[4]....
        /*0178*/ 	.word	0x000005f0
        /*017c*/ 	.word	0x000000ff
        /*0180*/ 	.word	0x00000010
        /*0184*/ 	.short	0x0100
        /*0186*/ 	.byte	0x05
	.zero		1


	//   ....[5]....
        /*0188*/ 	.word	0x00000600
        /*018c*/ 	.word	0x000000ff
        /*0190*/ 	.word	0x00000028
        /*0194*/ 	.short	0x0100
        /*0196*/ 	.byte	0x05
	.zero		1


	//   ....[6]....
        /*0198*/ 	.word	0x00000730
        /*019c*/ 	.word	0x000000ff
        /*01a0*/ 	.word	0x00000030
        /*01a4*/ 	.short	0x0100
        /*01a6*/ 	.byte	0x07
	.zero		1


	//   ....[7]....
        /*01a8*/ 	.word	0x00000740
        /*01ac*/ 	.word	0x000000ff
        /*01b0*/ 	.word	0x00000050
        /*01b4*/ 	.short	0x0100
        /*01b6*/ 	.byte	0x07
	.zero		1


	//   ....[8]....
        /*01b8*/ 	.word	0x00000750
        /*01bc*/ 	.word	0x000000ff
        /*01c0*/ 	.word	0x00000038
        /*01c4*/ 	.short	0x0100
        /*01c6*/ 	.byte	0x07
	.zero		1


	//   ....[9]....
        /*01c8*/ 	.word	0x00000760
        /*01cc*/ 	.word	0x000000ff
        /*01d0*/ 	.word	0x00000058
        /*01d4*/ 	.short	0x0100
        /*01d6*/ 	.byte	0x07
	.zero		1


	//   ....[10]....
        /*01d8*/ 	.word	0x00000770
        /*01dc*/ 	.word	0x000000ff
        /*01e0*/ 	.word	0x00000040
        /*01e4*/ 	.short	0x0100
        /*01e6*/ 	.byte	0x07
	.zero		1


	//   ....[11]....
        /*01e8*/ 	.word	0x00000780
        /*01ec*/ 	.word	0x000000ff
        /*01f0*/ 	.word	0x00000060
        /*01f4*/ 	.short	0x0100
        /*01f6*/ 	.byte	0x07
	.zero		1


	//   ....[12]....
        /*01f8*/ 	.word	0x00000790
        /*01fc*/ 	.word	0x000000ff
        /*0200*/ 	.word	0x00000048
        /*0204*/ 	.short	0x0100
        /*0206*/ 	.byte	0x07
	.zero		1


	//   ....[13]....
        /*0208*/ 	.word	0x000007a0
        /*020c*/ 	.word	0x000000ff
        /*0210*/ 	.word	0x00000068
        /*0214*/ 	.short	0x0100
        /*0216*/ 	.byte	0x07
	.zero		1


	//   ....[14]....
        /*0218*/ 	.word	0x00000890
        /*021c*/ 	.word	0x000000ff
        /*0220*/ 	.word	0x00000070
        /*0224*/ 	.short	0x0100
        /*0226*/ 	.byte	0x05
	.zero		1


	//   ....[15]....
        /*0228*/ 	.word	0x000008a0
        /*022c*/ 	.word	0x000000ff
        /*0230*/ 	.word	0x00000078
        /*0234*/ 	.short	0x0100
        /*0236*/ 	.byte	0x05
	.zero		1


	//   ....[16]....
        /*0238*/ 	.word	0x000009e0
        /*023c*/ 	.word	0x000000ff
        /*0240*/ 	.word	0x00000080
        /*0244*/ 	.short	0x0100
        /*0246*/ 	.byte	0x05
	.zero		1


	//   ....[17]....
        /*0248*/ 	.word	0x000009f0
        /*024c*/ 	.word	0x000000ff
        /*0250*/ 	.word	0x00000090
        /*0254*/ 	.short	0x0100
        /*0256*/ 	.byte	0x05
	.zero		1


	//   ....[18]....
        /*0258*/ 	.word	0x00000a00
        /*025c*/ 	.word	0x000000ff
        /*0260*/ 	.word	0x00000088
        /*0264*/ 	.short	0x0100
        /*0266*/ 	.byte	0x05
	.zero		1


	//   ....[19]....
        /*0268*/ 	.word	0x00000a10
        /*026c*/ 	.word	0x000000ff
        /*0270*/ 	.word	0x00000098
        /*0274*/ 	.short	0x0100
        /*0276*/ 	.byte	0x05
	.zero		1


	//   ....[20]....
        /*0278*/ 	.word	0x00000b40
        /*027c*/ 	.word	0x000000ff
        /*0280*/ 	.word	0x000000a0
        /*0284*/ 	.short	0x0100
        /*0286*/ 	.byte	0x07
	.zero		1


	//   ....[21]....
        /*0288*/ 	.word	0x00000b50
        /*028c*/ 	.word	0x000000ff
        /*0290*/ 	.word	0x000000b0
        /*0294*/ 	.short	0x0100
        /*0296*/ 	.byte	0x07
	.zero		1


	//   ....[22]....
        /*0298*/ 	.word	0x00000b60
        /*029c*/ 	.word	0x000000ff
        /*02a0*/ 	.word	0x000000a8
        /*02a4*/ 	.short	0x0100
        /*02a6*/ 	.byte	0x07
	.zero		1


	//   ....[23]....
        /*02a8*/ 	.word	0x00000b70
        /*02ac*/ 	.word	0x000000ff
        /*02b0*/ 	.word	0x000000b8
        /*02b4*/ 	.short	0x0100
        /*02b6*/ 	.byte	0x07
	.zero		1


	//   ....[24]....
        /*02b8*/ 	.word	0x00000c60
        /*02bc*/ 	.word	0x000000ff
        /*02c0*/ 	.word	0x000000c0
        /*02c4*/ 	.short	0x0100
        /*02c6*/ 	.byte	0x05
	.zero		1


	//   ....[25]....
        /*02c8*/ 	.word	0x00000c70
        /*02cc*/ 	.word	0x000000ff
        /*02d0*/ 	.word	0x000000d0
        /*02d4*/ 	.short	0x0100
        /*02d6*/ 	.byte	0x05
	.zero		1


	//   ....[26]....
        /*02d8*/ 	.word	0x00000c80
        /*02dc*/ 	.word	0x000000ff
        /*02e0*/ 	.word	0x000000c8
        /*02e4*/ 	.short	0x0100
        /*02e6*/ 	.byte	0x05
	.zero		1


	//   ....[27]....
        /*02e8*/ 	.word	0x00000c90
        /*02ec*/ 	.word	0x000000ff
        /*02f0*/ 	.word	0x000000d8
        /*02f4*/ 	.short	0x0100
        /*02f6*/ 	.byte	0x05
	.zero		1


	//   ....[28]....
        /*02f8*/ 	.word	0x00001560
        /*02fc*/ 	.word	0x00000003
        /*0300*/ 	.word	0x000000d0
        /*0304*/ 	.short	0x010a
        /*0306*/ 	.byte	0xff
	.zero		1


	//   ....[29]....
        /*0308*/ 	.word	0x00001590
        /*030c*/ 	.word	0x00000003
        /*0310*/ 	.word	0x000000c0
        /*0314*/ 	.short	0x0101
        /*0316*/ 	.byte	0xff
	.zero		1


	//   ....[30]....
        /*0318*/ 	.word	0x00001660
        /*031c*/ 	.word	0x000000ff
        /*0320*/ 	.word	0x00000018
        /*0324*/ 	.short	0x010a
        /*0326*/ 	.byte	0x08
	.zero		1


	//   ....[31]....
        /*0328*/ 	.word	0x00001700
        /*032c*/ 	.word	0x000000ff
        /*0330*/ 	.word	0x00000018
        /*0334*/ 	.short	0x010a
        /*0336*/ 	.byte	0x21
	.zero		1


	//   ....[32]....
        /*0338*/ 	.word	0x00001850
        /*033c*/ 	.word	0x000000ff
        /*0340*/ 	.word	0x00000018
        /*0344*/ 	.short	0x010a
        /*0346*/ 	.byte	0x08
	.zero		1


	//   ....[33]....
        /*0348*/ 	.word	0x00001960
        /*034c*/ 	.word	0x000000ff
        /*0350*/ 	.word	0x00000078
        /*0354*/ 	.short	0x0101
        /*0356*/ 	.byte	0x04
	.zero		1


	//   ....[34]....
        /*0358*/ 	.word	0x00001980
        /*035c*/ 	.word	0x000000ff
        /*0360*/ 	.word	0x00000018
        /*0364*/ 	.short	0x010a
        /*0366*/ 	.byte	0x08
	.zero		1


	//   ....[35]....
        /*0368*/ 	.word	0x00001a00
        /*036c*/ 	.word	0x000000ff
        /*0370*/ 	.word	0x00000018
        /*0374*/ 	.short	0x010a
        /*0376*/ 	.byte	0x11
	.zero		1


	//   ....[36]....
        /*0378*/ 	.word	0x00001b50
        /*037c*/ 	.word	0x000000ff
        /*0380*/ 	.word	0x00000018
        /*0384*/ 	.short	0x010a
        /*0386*/ 	.byte	0x08
	.zero		1


	//   ....[37]....
        /*0388*/ 	.word	0x00001c90
        /*038c*/ 	.word	0x00000002
        /*0390*/ 	.word	0x00000080
        /*0394*/ 	.short	0x010a
        /*0396*/ 	.byte	0xff
	.zero		1


	//   ....[38]....
        /*0398*/ 	.word	0x00001d50
        /*039c*/ 	.word	0x00000002
        /*03a0*/ 	.word	0x00000000
        /*03a4*/ 	.short	0x0101
        /*03a6*/ 	.byte	0xff
	.zero		1


	//   ....[39]....
        /*03a8*/ 	.word	0x000022b0
        /*03ac*/ 	.word	0x000000ff
        /*03b0*/ 	.word	0x00000000
        /*03b4*/ 	.short	0x010a
        /*03b6*/ 	.byte	0x05
	.zero		1


	//   ....[40]....
        /*03b8*/ 	.word	0x00002340
        /*03bc*/ 	.word	0x000000ff
        /*03c0*/ 	.word	0x00000000
        /*03c4*/ 	.short	0x010a
        /*03c6*/ 	.byte	0x05
	.zero		1


	//   ....[41]....
        /*03c8*/ 	.word	0x000023e0
        /*03cc*/ 	.word	0x00000000
        /*03d0*/ 	.word	0x00000000
        /*03d4*/ 	.short	0x010a
        /*03d6*/ 	.byte	0xff
	.zero		1


	//   ....[42]....
        /*03d8*/ 	.word	0x00002500
        /*03dc*/ 	.word	0x00000000
        /*03e0*/ 	.word	0x000000c0
        /*03e4*/ 	.short	0x010a
        /*03e6*/ 	.byte	0xff
	.zero		1


	//   ....[43]....
        /*03e8*/ 	.word	0x00002560
        /*03ec*/ 	.word	0x00000004
        /*03f0*/ 	.word	0x00000000
        /*03f4*/ 	.short	0x0101
        /*03f6*/ 	.byte	0xff
	.zero		1


	//   ....[44]....
        /*03f8*/ 	.word	0x00002580
        /*03fc*/ 	.word	0x000000ff
        /*0400*/ 	.word	0x00000090
        /*0404*/ 	.short	0x010a
        /*0406*/ 	.byte	0x05
	.zero		1


	//   ....[45]....
        /*0408*/ 	.word	0x000026a0
        /*040c*/ 	.word	0x00000000
        /*0410*/ 	.word	0x00000080
        /*0414*/ 	.short	0x010a
        /*0416*/ 	.byte	0xff
	.zero		1


	//   ....[46]....
        /*0418*/ 	.word	0x000027b0
        /*041c*/ 	.word	0x00000000
        /*0420*/ 	.word	0x00000000
        /*0424*/ 	.short	0x0101
        /*0426*/ 	.byte	0xff
	.zero		1


	//   ....[47]....
        /*0428*/ 	.word	0x00002840
        /*042c*/ 	.word	0x000000ff
        /*0430*/ 	.word	0x00000090
        /*0434*/ 	.short	0x0106
        /*0436*/ 	.byte	0x05
	.zero		1


	//   ....[48]....
        /*0438*/ 	.word	0x00002860
        /*043c*/ 	.word	0x000000ff
        /*0440*/ 	.word	0x00000090
        /*0444*/ 	.short	0x010a
        /*0446*/ 	.byte	0x05
	.zero		1


	//   ....[49]....
        /*0448*/ 	.word	0x000028f0
        /*044c*/ 	.word	0x000000ff
        /*0450*/ 	.word	0x00000090
        /*0454*/ 	.short	0x0106
        /*0456*/ 	.byte	0x04
	.zero		1


	//   ....[50]....
        /*0458*/ 	.word	0x00002930
        /*045c*/ 	.word	0x00000000
        /*0460*/ 	.word	0x00000090
        /*0464*/ 	.short	0x010a
        /*0466*/ 	.byte	0xff
	.zero		1


	//   ....[51]....
        /*0468*/ 	.word	0x00002e70
        /*046c*/ 	.word	0x00000000
        /*0470*/ 	.word	0x00000080
        /*0474*/ 	.short	0x010a
        /*0476*/ 	.byte	0xff
	.zero		1


	//   ....[52]....
        /*0478*/ 	.word	0x00002f80
        /*047c*/ 	.word	0x00000003
        /*0480*/ 	.word	0x00000000
        /*0484*/ 	.short	0x0101
        /*0486*/ 	.byte	0xff
	.zero		1


	//   ....[53]....
        /*0488*/ 	.word	0x00002f90
        /*048c*/ 	.word	0x000000ff
        /*0490*/ 	.word	0x00000000
        /*0494*/ 	.short	0x010a
        /*0496*/ 	.byte	0x06
	.zero		1


	//   ....[54]....
        /*0498*/ 	.word	0x00002fb0
        /*049c*/ 	.word	0x000000ff
        /*04a0*/ 	.word	0x000000b0
        /*04a4*/ 	.short	0x010a
        /*04a6*/ 	.byte	0x07
	.zero		1


	//   ....[55]....
        /*04a8*/ 	.word	0x00003080
        /*04ac*/ 	.word	0x000000ff
        /*04b0*/ 	.word	0x00000000
        /*04b4*/ 	.short	0x010a
        /*04b6*/ 	.byte	0x06
	.zero		1


	//   ....[56]....
        /*04b8*/ 	.word	0x000031b0
        /*04bc*/ 	.word	0x000000ff
        /*04c0*/ 	.word	0x00000000
        /*04c4*/ 	.short	0x010a
        /*04c6*/ 	.byte	0x1a
	.zero		1


	//   ....[57]....
        /*04c8*/ 	.word	0x00003450
        /*04cc*/ 	.word	0x000000ff
        /*04d0*/ 	.word	0x00000000
        /*04d4*/ 	.short	0x010a
        /*04d6*/ 	.byte	0x06
	.zero		1


	//   ....[58]....
        /*04d8*/ 	.word	0x000034e0
        /*04dc*/ 	.word	0x000000ff
        /*04e0*/ 	.word	0x00000000
        /*04e4*/ 	.short	0x010a
        /*04e6*/ 	.byte	0x07
	.zero		1


	//   ....[59]....
        /*04e8*/ 	.word	0x00003940
        /*04ec*/ 	.word	0x00000000
        /*04f0*/ 	.word	0x00000080
        /*04f4*/ 	.short	0x010a
        /*04f6*/ 	.byte	0xff
	.zero		1


	//   ....[60]....
        /*04f8*/ 	.word	0x00003a00
        /*04fc*/ 	.word	0x00000000
        /*0500*/ 	.word	0x00000000
        /*0504*/ 	.short	0x0101
        /*0506*/ 	.byte	0xff
	.zero		1


	//   ....[61]....
        /*0508*/ 	.word	0x00003d20
        /*050c*/ 	.word	0x000000ff
        /*0510*/ 	.word	0x00000078
        /*0514*/ 	.short	0x010a
        /*0516*/ 	.byte	0x07
	.zero		1


	//   ....[62]....
        /*0518*/ 	.word	0x00003f20
        /*051c*/ 	.word	0x000000ff
        /*0520*/ 	.word	0x00000050
        /*0524*/ 	.short	0x010a
        /*0526*/ 	.byte	0x07
	.zero		1


	//   ....[63]....
        /*0528*/ 	.word	0x000040a0
        /*052c*/ 	.word	0x000000ff
        /*0530*/ 	.word	0x00000030
        /*0534*/ 	.short	0x010b
        /*0536*/ 	.byte	0x07
	.zero		1


	//   ....[64]....
        /*0538*/ 	.word	0x000040b0
        /*053c*/ 	.word	0x000000ff
        /*0540*/ 	.word	0x00000000
        /*0544*/ 	.short	0x0101
        /*0546*/ 	.byte	0x15
	.zero		1


	//   ....[65]....
        /*0548*/ 	.word	0x000040d0
        /*054c*/ 	.word	0x000000ff
        /*0550*/ 	.word	0x00000058
        /*0554*/ 	.short	0x010a
        /*0556*/ 	.byte	0x07
	.zero		1


	//   ....[66]....
        /*0558*/ 	.word	0x00004210
        /*055c*/ 	.word	0x000000ff
        /*0560*/ 	.word	0x00000038
        /*0564*/ 	.short	0x010b
        /*0566*/ 	.byte	0x07
	.zero		1


	//   ....[67]....
        /*0568*/ 	.word	0x00004220
        /*056c*/ 	.word	0x000000ff
        /*0570*/ 	.word	0x00000000
        /*0574*/ 	.short	0x0101
        /*0576*/ 	.byte	0x0f
	.zero		1


	//   ....[68]....
        /*0578*/ 	.word	0x00004240
        /*057c*/ 	.word	0x000000ff
        /*0580*/ 	.word	0x00000060
        /*0584*/ 	.short	0x010a
        /*0586*/ 	.byte	0x07
	.zero		1


	//   ....[69]....
        /*0588*/ 	.word	0x00004390
        /*058c*/ 	.word	0x000000ff
        /*0590*/ 	.word	0x00000040
        /*0594*/ 	.short	0x010b
        /*0596*/ 	.byte	0x07
	.zero		1


	//   ....[70]....
        /*0598*/ 	.word	0x000043a0
        /*059c*/ 	.word	0x000000ff
        /*05a0*/ 	.word	0x00000000
        /*05a4*/ 	.short	0x0101
        /*05a6*/ 	.byte	0x0e
	.zero		1


	//   ....[71]....
        /*05a8*/ 	.word	0x000043c0
        /*05ac*/ 	.word	0x000000ff
        /*05b0*/ 	.word	0x00000068
        /*05b4*/ 	.short	0x010a
        /*05b6*/ 	.byte	0x07
	.zero		1


	//   ....[72]....
        /*05b8*/ 	.word	0x00004520
        /*05bc*/ 	.word	0x000000ff
        /*05c0*/ 	.word	0x00000048
        /*05c4*/ 	.short	0x010b
        /*05c6*/ 	.byte	0x07
	.zero		1


	//   ....[73]....
        /*05c8*/ 	.word	0x00004530
        /*05cc*/ 	.word	0x000000ff
        /*05d0*/ 	.word	0x00000000
        /*05d4*/ 	.short	0x0101
        /*05d6*/ 	.byte	0x0d
	.zero		1


	//   ....[74]....
        /*05d8*/ 	.word	0x00004550
        /*05dc*/ 	.word	0x000000ff
        /*05e0*/ 	.word	0x00000050
        /*05e4*/ 	.short	0x010a
        /*05e6*/ 	.byte	0x07
	.zero		1


	//   ....[75]....
        /*05e8*/ 	.word	0x000046a0
        /*05ec*/ 	.word	0x000000ff
        /*05f0*/ 	.word	0x00000030
        /*05f4*/ 	.short	0x010b
        /*05f6*/ 	.byte	0x07
	.zero		1


	//   ....[76]....
        /*05f8*/ 	.word	0x000046b0
        /*05fc*/ 	.word	0x000000ff
        /*0600*/ 	.word	0x00000000
        /*0604*/ 	.short	0x0101
        /*0606*/ 	.byte	0x15
	.zero		1


	//   ....[77]....
        /*0608*/ 	.word	0x000046d0
        /*060c*/ 	.word	0x000000ff
        /*0610*/ 	.word	0x00000058
        /*0614*/ 	.short	0x010a
        /*0616*/ 	.byte	0x07
	.zero		1


	//   ....[78]....
        /*0618*/ 	.word	0x00004830
        /*061c*/ 	.word	0x000000ff
        /*0620*/ 	.word	0x00000038
        /*0624*/ 	.short	0x010b
        /*0626*/ 	.byte	0x07
	.zero		1


	//   ....[79]....
        /*0628*/ 	.word	0x00004840
        /*062c*/ 	.word	0x000000ff
        /*0630*/ 	.word	0x00000000
        /*0634*/ 	.short	0x0101
        /*0636*/ 	.byte	0x0f
	.zero		1


	//   ....[80]....
        /*0638*/ 	.word	0x00004850
        /*063c*/ 	.word	0x000000ff
        /*0640*/ 	.word	0x00000060
        /*0644*/ 	.short	0x010a
        /*0646*/ 	.byte	0x07
	.zero		1


	//   ....[81]....
        /*0648*/ 	.word	0x000049f0
        /*064c*/ 	.word	0x000000ff
        /*0650*/ 	.word	0x00000040
        /*0654*/ 	.short	0x010b
        /*0656*/ 	.byte	0x07
	.zero		1


	//   ....[82]....
        /*0658*/ 	.word	0x00004a60
        /*065c*/ 	.word	0x000000ff
        /*0660*/ 	.word	0x00000000
        /*0664*/ 	.short	0x0101
        /*0666*/ 	.byte	0x0e
	.zero		1


	//   ....[83]....
        /*0668*/ 	.word	0x00004a90
        /*066c*/ 	.word	0x000000ff
        /*0670*/ 	.word	0x00000068
        /*0674*/ 	.short	0x010a
        /*0676*/ 	.byte	0x07
	.zero		1


	//   ....[84]....
        /*0678*/ 	.word	0x00004c90
        /*067c*/ 	.word	0x000000ff
        /*0680*/ 	.word	0x00000048
        /*0684*/ 	.short	0x010b
        /*0686*/ 	.byte	0x07
	.zero		1


	//   ....[85]....
        /*0688*/ 	.word	0x00004cb0
        /*068c*/ 	.word	0x000000ff
        /*0690*/ 	.word	0x00000000
        /*0694*/ 	.short	0x0101
        /*0696*/ 	.byte	0x0d
	.zero		1


	//   ....[86]....
        /*0698*/ 	.word	0x00004cd0
        /*069c*/ 	.word	0x000000ff
        /*06a0*/ 	.word	0x00000050
        /*06a4*/ 	.short	0x010a
        /*06a6*/ 	.byte	0x07
	.zero		1


	//   ....[87]....
        /*06a8*/ 	.word	0x00004cf0
        /*06ac*/ 	.word	0x000000ff
        /*06b0*/ 	.word	0x00000058
        /*06b4*/ 	.short	0x010a
        /*06b6*/ 	.byte	0x07
	.zero		1


	//   ....[88]....
        /*06b8*/ 	.word	0x00004d10
        /*06bc*/ 	.word	0x000000ff
        /*06c0*/ 	.word	0x00000060
        /*06c4*/ 	.short	0x010a
        /*06c6*/ 	.byte	0x07
	.zero		1


	//   ....[89]....
        /*06c8*/ 	.word	0x00004d60
        /*06cc*/ 	.word	0x00000002
        /*06d0*/ 	.word	0x00000068
        /*06d4*/ 	.short	0x010a
        /*06d6*/ 	.byte	0xff
	.zero		1


	//   ....[90]....
        /*06d8*/ 	.word	0x000050b0
        /*06dc*/ 	.word	0x00000000
        /*06e0*/ 	.word	0x00000080
        /*06e4*/ 	.short	0x010a
        /*06e6*/ 	.byte	0xff
	.zero		1


	//   ....[91]....
        /*06e8*/ 	.word	0x000051c0
        /*06ec*/ 	.word	0x00000000
        /*06f0*/ 	.word	0x00000000
        /*06f4*/ 	.short	0x0101
        /*06f6*/ 	.byte	0xff
	.zero		1


	//   ....[92]....
        /*06f8*/ 	.word	0x00005c70
        /*06fc*/ 	.word	0x000000ff
        /*0700*/ 	.word	0x00000030
        /*0704*/ 	.short	0x010a
        /*0706*/ 	.byte	0x30
	.zero		1


	//   ....[93]....
        /*0708*/ 	.word	0x00005d50
        /*070c*/ 	.word	0x0000008c
        /*0710*/ 	.word	0x000000a0
        /*0714*/ 	.short	0x010a
        /*0716*/ 	.byte	0xff
	.zero		1


	//   ....[94]....
        /*0718*/ 	.word	0x00005f00
        /*071c*/ 	.word	0x000000ff
        /*0720*/ 	.word	0x00000030
        /*0724*/ 	.short	0x010a
        /*0726*/ 	.byte	0x30
	.zero		1


	//   ....[95]....
        /*0728*/ 	.word	0x00006030
        /*072c*/ 	.word	0x0000008c
        /*0730*/ 	.word	0x000000a0
        /*0734*/ 	.short	0x010a
        /*0736*/ 	.byte	0xff
	.zero		1


	//   ....[96]....
        /*0738*/ 	.word	0x00006840
        /*073c*/ 	.word	0x00000000
        /*0740*/ 	.word	0x00000000
        /*0744*/ 	.short	0x0101
        /*0746*/ 	.byte	0xff
	.zero		1


	//   ....[97]....
        /*0748*/ 	.word	0x00006850
        /*074c*/ 	.word	0x00000003
        /*0750*/ 	.word	0x00000030
        /*0754*/ 	.short	0x010a
        /*0756*/ 	.byte	0xff
	.zero		1


	//   ....[98]....
        /*0758*/ 	.word	0x00006930
        /*075c*/ 	.word	0x00000003
        /*0760*/ 	.word	0x00000030
        /*0764*/ 	.short	0x010a
        /*0766*/ 	.byte	0xff
	.zero		1


	//   ....[99]....
        /*0768*/ 	.word	0x00007260
        /*076c*/ 	.word	0x00000093
        /*0770*/ 	.word	0x00000000
        /*0774*/ 	.short	0x0101
        /*0776*/ 	.byte	0xff
	.zero		1


	//   ....[100]....
        /*0778*/ 	.word	0x00007280
        /*077c*/ 	.word	0x00000094
        /*0780*/ 	.word	0x00000030
        /*0784*/ 	.short	0x010a
        /*0786*/ 	.byte	0xff
	.zero		1


	//   ....[101]....
        /*0788*/ 	.word	0x00007350
        /*078c*/ 	.word	0x00000094
        /*0790*/ 	.word	0x00000030
        /*0794*/ 	.short	0x010a
        /*0796*/ 	.byte	0xff
	.zero		1


	//   ....[102]....
        /*0798*/ 	.word	0x00007c80
        /*079c*/ 	.word	0x00000093
        /*07a0*/ 	.word	0x00000000
        /*07a4*/ 	.short	0x0101
        /*07a6*/ 	.byte	0xff
	.zero		1


	//   ....[103]....
        /*07a8*/ 	.word	0x00007ca0
        /*07ac*/ 	.word	0x00000094
        /*07b0*/ 	.word	0x00000030
        /*07b4*/ 	.short	0x010a
        /*07b6*/ 	.byte	0xff
	.zero		1


	//   ....[104]....
        /*07b8*/ 	.word	0x00007d80
        /*07bc*/ 	.word	0x00000094
        /*07c0*/ 	.word	0x00000030
        /*07c4*/ 	.short	0x010a
        /*07c6*/ 	.byte	0xff
	.zero		1


	//   ....[105]....
        /*07c8*/ 	.word	0x000086d0
        /*07cc*/ 	.word	0x00000094
        /*07d0*/ 	.word	0x00000000
        /*07d4*/ 	.short	0x0101
        /*07d6*/ 	.byte	0xff
	.zero		1


	//   ....[106]....
        /*07d8*/ 	.word	0x000086f0
        /*07dc*/ 	.word	0x00000095
        /*07e0*/ 	.word	0x00000030
        /*07e4*/ 	.short	0x010a
        /*07e6*/ 	.byte	0xff
	.zero		1


	//   ....[107]....
        /*07e8*/ 	.word	0x000087c0
        /*07ec*/ 	.word	0x00000095
        /*07f0*/ 	.word	0x00000030
        /*07f4*/ 	.short	0x010a
        /*07f6*/ 	.byte	0xff
	.zero		1


	//   ....[108]....
        /*07f8*/ 	.word	0x00009160
        /*07fc*/ 	.word	0x00000094
        /*0800*/ 	.word	0x00000000
        /*0804*/ 	.short	0x0101
        /*0806*/ 	.byte	0xff
	.zero		1


	//   ....[109]....
        /*0808*/ 	.word	0x00009180
        /*080c*/ 	.word	0x00000095
        /*0810*/ 	.word	0x00000030
        /*0814*/ 	.short	0x010a
        /*0816*/ 	.byte	0xff
	.zero		1


	//   ....[110]....
        /*0818*/ 	.word	0x00009250
        /*081c*/ 	.word	0x00000095
        /*0820*/ 	.word	0x00000030
        /*0824*/ 	.short	0x010a
        /*0826*/ 	.byte	0xff
	.zero		1


	//   ....[111]....
        /*0828*/ 	.word	0x00009bc0
        /*082c*/ 	.word	0x00000094
        /*0830*/ 	.word	0x00000000
        /*0834*/ 	.short	0x0101
        /*0836*/ 	.byte	0xff
	.zero		1


	//   ....[112]....
        /*0838*/ 	.word	0x00009be0
        /*083c*/ 	.word	0x00000095
        /*0840*/ 	.word	0x00000030
        /*0844*/ 	.short	0x010a
        /*0846*/ 	.byte	0xff
	.zero		1


	//   ....[113]....
        /*0848*/ 	.word	0x00009cb0
        /*084c*/ 	.word	0x00000095
        /*0850*/ 	.word	0x00000030
        /*0854*/ 	.short	0x010a
        /*0856*/ 	.byte	0xff
	.zero		1


	//   ....[114]....
        /*0858*/ 	.word	0x0000a620
        /*085c*/ 	.word	0x00000094
        /*0860*/ 	.word	0x00000000
        /*0864*/ 	.short	0x0101
        /*0866*/ 	.byte	0xff
	.zero		1


	//   ....[115]....
        /*0868*/ 	.word	0x0000a640
        /*086c*/ 	.word	0x0000003c
        /*0870*/ 	.word	0x00000030
        /*0874*/ 	.short	0x010a
        /*0876*/ 	.byte	0xff
	.zero		1


	//   ....[116]....
        /*0878*/ 	.word	0x0000a710
        /*087c*/ 	.word	0x0000003c
        /*0880*/ 	.word	0x00000030
        /*0884*/ 	.short	0x010a
        /*0886*/ 	.byte	0xff
	.zero		1


	//   ....[117]....
        /*0888*/ 	.word	0x0000aa10
        /*088c*/ 	.word	0x000000ff
        /*0890*/ 	.word	0x00000000
        /*0894*/ 	.short	0x0101
        /*0896*/ 	.byte	0x05
	.zero		1


	//   ....[118]....
        /*0898*/ 	.word	0x0000b090
        /*089c*/ 	.word	0x00000000
        /*08a0*/ 	.word	0x00000000
        /*08a4*/ 	.short	0x0101
        /*08a6*/ 	.byte	0xff
	.zero		1


	//   ....[119]....
        /*08a8*/ 	.word	0x0000b300
        /*08ac*/ 	.word	0x000000ff
        /*08b0*/ 	.word	0x00000000
        /*08b4*/ 	.short	0x0101
        /*08b6*/ 	.byte	0x04
	.zero		1


	//   ....[120]....
        /*08b8*/ 	.word	0x0000b320
        /*08bc*/ 	.word	0x00000003
        /*08c0*/ 	.word	0x000000d0
        /*08c4*/ 	.short	0x010a
        /*08c6*/ 	.byte	0xff
	.zero		1


	//   ....[121]....
        /*08c8*/ 	.word	0x0000b380
        /*08cc*/ 	.word	0x00000002
        /*08d0*/ 	.word	0x00000018
        /*08d4*/ 	.short	0x010a
        /*08d6*/ 	.byte	0xff
	.zero		1


	//   ....[122]....
        /*08d8*/ 	.word	0x0000b3e0
        /*08dc*/ 	.word	0x00000002
        /*08e0*/ 	.word	0x00000018
        /*08e4*/ 	.short	0x010a
        /*08e6*/ 	.byte	0xff
	.zero		1


	//   ....[123]....
        /*08e8*/ 	.word	0x0000b430
        /*08ec*/ 	.word	0x00000002
        /*08f0*/ 	.word	0x00000080
        /*08f4*/ 	.short	0x010a
        /*08f6*/ 	.byte	0xff
	.zero		1


	//   ....[124]....
        /*08f8*/ 	.word	0x0000b490
        /*08fc*/ 	.word	0x00000000
        /*0900*/ 	.word	0x00000000
        /*0904*/ 	.short	0x010a
        /*0906*/ 	.byte	0xff
	.zero		1


	//   ....[125]....
        /*0908*/ 	.word	0x0000b4f0
        /*090c*/ 	.word	0x00000000
        /*0910*/ 	.word	0x00000000
        /*0914*/ 	.short	0x010a
        /*0916*/ 	.byte	0xff
	.zero		1


	//   ....[126]....
        /*0918*/ 	.word	0x0000b540
        /*091c*/ 	.word	0x00000000
        /*0920*/ 	.word	0x000000c0
        /*0924*/ 	.short	0x010a
        /*0926*/ 	.byte	0xff
	.zero		1


	//   ....[127]....
        /*0928*/ 	.word	0x0000b5a0
        /*092c*/ 	.word	0x00000000
        /*0930*/ 	.word	0x00000090
        /*0934*/ 	.short	0x010a
        /*0936*/ 	.byte	0xff
	.zero		1


	//   ....[128]....
        /*0938*/ 	.word	0x0000b5f0
        /*093c*/ 	.word	0x00000000
        /*0940*/ 	.word	0x00000080
        /*0944*/ 	.short	0x010a
        /*0946*/ 	.byte	0xff
	.zero		1


	//   ....[129]....
        /*0948*/ 	.word	0x0000b650
        /*094c*/ 	.word	0x00000000
        /*0950*/ 	.word	0x00000090
        /*0954*/ 	.short	0x010a
        /*0956*/ 	.byte	0xff
	.zero		1


	//   ....[130]....
        /*0958*/ 	.word	0x0000b6a0
        /*095c*/ 	.word	0x00000000
        /*0960*/ 	.word	0x00000080
        /*0964*/ 	.short	0x010a
        /*0966*/ 	.byte	0xff
	.zero		1


	//   ....[131]....
        /*0968*/ 	.word	0x0000b700
        /*096c*/ 	.word	0x00000003
        /*0970*/ 	.word	0x000000b0
        /*0974*/ 	.short	0x010a
        /*0976*/ 	.byte	0xff
	.zero		1


	//   ....[132]....
        /*0978*/ 	.word	0x0000b760
        /*097c*/ 	.word	0x00000000
        /*0980*/ 	.word	0x00000000
        /*0984*/ 	.short	0x010a
        /*0986*/ 	.byte	0xff
	.zero		1


	//   ....[133]....
        /*0988*/ 	.word	0x0000b7c0
        /*098c*/ 	.word	0x00000000
        /*0990*/ 	.word	0x00000000
        /*0994*/ 	.short	0x010a
        /*0996*/ 	.byte	0xff
	.zero		1


	//   ....[134]....
        /*0998*/ 	.word	0x0000b820
        /*099c*/ 	.word	0x00000000
        /*09a0*/ 	.word	0x00000000
        /*09a4*/ 	.short	0x010a
        /*09a6*/ 	.byte	0xff
	.zero		1


	//   ....[135]....
        /*09a8*/ 	.word	0x0000b870
        /*09ac*/ 	.word	0x00000000
        /*09b0*/ 	.word	0x00000080
        /*09b4*/ 	.short	0x010a
        /*09b6*/ 	.byte	0xff
	.zero		1


	//   ....[136]....
        /*09b8*/ 	.word	0x0000b8d0
        /*09bc*/ 	.word	0x00000000
        /*09c0*/ 	.word	0x00000078
        /*09c4*/ 	.short	0x010a
        /*09c6*/ 	.byte	0xff
	.zero		1


	//   ....[137]....
        /*09c8*/ 	.word	0x0000b930
        /*09cc*/ 	.word	0x00000003
        /*09d0*/ 	.word	0x00000050
        /*09d4*/ 	.short	0x010a
        /*09d6*/ 	.byte	0xff
	.zero		1


	//   ....[138]....
        /*09d8*/ 	.word	0x0000b990
        /*09dc*/ 	.word	0x00000003
        /*09e0*/ 	.word	0x00000058
        /*09e4*/ 	.short	0x010a
        /*09e6*/ 	.byte	0xff
	.zero		1


	//   ....[139]....
        /*09e8*/ 	.word	0x0000b9f0
        /*09ec*/ 	.word	0x00000003
        /*09f0*/ 	.word	0x00000060
        /*09f4*/ 	.short	0x010a
        /*09f6*/ 	.byte	0xff
	.zero		1


	//   ....[140]....
        /*09f8*/ 	.word	0x0000ba50
        /*09fc*/ 	.word	0x00000003
        /*0a00*/ 	.word	0x00000068
        /*0a04*/ 	.short	0x010a
        /*0a06*/ 	.byte	0xff
	.zero		1


	//   ....[141]....
        /*0a08*/ 	.word	0x0000bab0
        /*0a0c*/ 	.word	0x00000003
        /*0a10*/ 	.word	0x00000050
        /*0a14*/ 	.short	0x010a
        /*0a16*/ 	.byte	0xff
	.zero		1


	//   ....[142]....
        /*0a18*/ 	.word	0x0000bb10
        /*0a1c*/ 	.word	0x00000003
        /*0a20*/ 	.word	0x00000058
        /*0a24*/ 	.short	0x010a
        /*0a26*/ 	.byte	0xff
	.zero		1


	//   ....[143]....
        /*0a28*/ 	.word	0x0000bb70
        /*0a2c*/ 	.word	0x00000003
        /*0a30*/ 	.word	0x00000060
        /*0a34*/ 	.short	0x010a
        /*0a36*/ 	.byte	0xff
	.zero		1


	//   ....[144]....
        /*0a38*/ 	.word	0x0000bbd0
        /*0a3c*/ 	.word	0x00000003
        /*0a40*/ 	.word	0x00000068
        /*0a44*/ 	.short	0x010a
        /*0a46*/ 	.byte	0xff
	.zero		1


	//   ....[145]....
        /*0a48*/ 	.word	0x0000bc30
        /*0a4c*/ 	.word	0x00000003
        /*0a50*/ 	.word	0x00000050
        /*0a54*/ 	.short	0x010a
        /*0a56*/ 	.byte	0xff
	.zero		1


	//   ....[146]....
        /*0a58*/ 	.word	0x0000bc90
        /*0a5c*/ 	.word	0x00000003
        /*0a60*/ 	.word	0x00000058
        /*0a64*/ 	.short	0x010a
        /*0a66*/ 	.byte	0xff
	.zero		1


	//   ....[147]....
        /*0a68*/ 	.word	0x0000bcf0
        /*0a6c*/ 	.word	0x00000003
        /*0a70*/ 	.word	0x00000060
        /*0a74*/ 	.short	0x010a
        /*0a76*/ 	.byte	0xff
	.zero		1


	//   ....[148]....
        /*0a78*/ 	.word	0x0000bd40
        /*0a7c*/ 	.word	0x00000000
        /*0a80*/ 	.word	0x00000080
        /*0a84*/ 	.short	0x010a
        /*0a86*/ 	.byte	0xff
	.zero		1


	//   ....[149]....
        /*0a88*/ 	.word	0x0000bda0
        /*0a8c*/ 	.word	0x00000000
        /*0a90*/ 	.word	0x00000030
        /*0a94*/ 	.short	0x010a
        /*0a96*/ 	.byte	0xff
	.zero		1


	//   ....[150]....
        /*0a98*/ 	.word	0x0000bdf0
        /*0a9c*/ 	.word	0x0000008c
        /*0aa0*/ 	.word	0x000000a0
        /*0aa4*/ 	.short	0x010a
        /*0aa6*/ 	.byte	0xff
	.zero		1


	//   ....[151]....
        /*0aa8*/ 	.word	0x0000be40
        /*0aac*/ 	.word	0x00000003
        /*0ab0*/ 	.word	0x00000030
        /*0ab4*/ 	.short	0x010a
        /*0ab6*/ 	.byte	0xff
	.zero		1


	//   ....[152]....
        /*0ab8*/ 	.word	0x0000be90
        /*0abc*/ 	.word	0x00000094
        /*0ac0*/ 	.word	0x00000030
        /*0ac4*/ 	.short	0x010a
        /*0ac6*/ 	.byte	0xff
	.zero		1


	//   ....[153]....
        /*0ac8*/ 	.word	0x0000bee0
        /*0acc*/ 	.word	0x00000094
        /*0ad0*/ 	.word	0x00000030
        /*0ad4*/ 	.short	0x010a
        /*0ad6*/ 	.byte	0xff
	.zero		1


	//   ....[154]....
        /*0ad8*/ 	.word	0x0000bf30
        /*0adc*/ 	.word	0x00000095
        /*0ae0*/ 	.word	0x00000030
        /*0ae4*/ 	.short	0x010a
        /*0ae6*/ 	.byte	0xff
	.zero		1


	//   ....[155]....
        /*0ae8*/ 	.word	0x0000bf80
        /*0aec*/ 	.word	0x00000095
        /*0af0*/ 	.word	0x00000030
        /*0af4*/ 	.short	0x010a
        /*0af6*/ 	.byte	0xff
	.zero		1


	//   ....[156]....
        /*0af8*/ 	.word	0x0000bfd0
        /*0afc*/ 	.word	0x00000095
        /*0b00*/ 	.word	0x00000030
        /*0b04*/ 	.short	0x010a
        /*0b06*/ 	.byte	0xff
	.zero		1


	//   ....[157]....
        /*0b08*/ 	.word	0x0000c020
        /*0b0c*/ 	.word	0x0000003c
        /*0b10*/ 	.word	0x00000030
        /*0b14*/ 	.short	0x010a
        /*0b16*/ 	.byte	0xff
	.zero		1


	//----- nvinfo : EIATTR_NUM_MBARRIERS
	.align		4
.L_47:
        /*0b18*/ 	.byte	0x03, 0x38
        /*0b1a*/ 	.short	0x001c


	//----- nvinfo : EIATTR_EXIT_INSTR_OFFSETS
	.align		4
        /*0b1c*/ 	.byte	0x04, 0x1c
        /*0b1e*/ 	.short	(.L_49 - .L_48)


	//   ....[0]....
.L_48:
        /*0b20*/ 	.word	0x00002410


	//   ....[1]....
        /*0b24*/ 	.word	0x00002900


	//   ....[2]....
        /*0b28*/ 	.word	0x00002960


	//   ....[3]....
        /*0b2c*/ 	.word	0x00003740


	//   ....[4]....
        /*0b30*/ 	.word	0x00004d90


	//   ....[5]....
        /*0b34*/ 	.word	0x00004dd0


	//   ....[6]....
        /*0b38*/ 	.word	0x0000b1f0


	//   ....[7]....
        /*0b3c*/ 	.word	0x0000b270


	//   ....[8]....
        /*0b40*/ 	.word	0x0000b2a0


	//   ....[9]....
        /*0b44*/ 	.word	0x0000b310


	//----- nvinfo : EIATTR_MAX_THREADS
	.align		4
.L_49:
        /*0b48*/ 	.byte	0x04, 0x05
        /*0b4a*/ 	.short	(.L_51 - .L_50)
.L_50:
        /*0b4c*/ 	.word	0x00000100
        /*0b50*/ 	.word	0x00000001
        /*0b54*/ 	.word	0x00000001


	//----- nvinfo : EIATTR_CRS_STACK_SIZE
	.align		4
.L_51:
        /*0b58*/ 	.byte	0x04, 0x1e
        /*0b5a*/ 	.short	(.L_53 - .L_52)
.L_52:
        /*0b5c*/ 	.word	0x00000000


	//----- nvinfo : EIATTR_CBANK_PARAM_SIZE
	.align		4
.L_53:
        /*0b60*/ 	.byte	0x03, 0x19
        /*0b62*/ 	.short	0x0800


	//----- nvinfo : EIATTR_PARAM_CBANK
	.align		4
        /*0b64*/ 	.byte	0x04, 0x0a
        /*0b66*/ 	.short	(.L_55 - .L_54)
	.align		4
.L_54:
        /*0b68*/ 	.word	index@(.nv.constant0._ZN7cutlass13device_kernelINS_4gemm6kernel13GemmUniversalIN4cute5tupleIJiiiiEEENS1_10collective13CollectiveMmaINS1_35MainloopSm100TmaUmmaWarpSpecializedILi3ELi2ELi2ENS5_IJNS4_1CILi1EEESB_SB_EEEEENS5_IJNSA_ILi128EEENSA_ILi256EEENSA_ILi32EEEEEEfNS5_IJlSB_lEEEfSI_NS4_8TiledMMAINS4_8MMA_AtomIJNS4_17SM100_MMA_TF32_SSINS_10tfloat32_tESM_fLi128ELi256ELNS4_4UMMA5MajorE0ELSO_0ELNSN_7ScaleInE0ELSP_0EEEEEENS4_6LayoutISC_NS5_IJNSA_ILi0EEEST_ST_EEEEENS5_IJNS4_10UnderscoreESW_SW_EEEEENS4_13SM90_TMA_LOADENS4_14ComposedLayoutINS4_7SwizzleILi3ELi4ELi3EEENS4_18smem_ptr_flag_bitsILi32EEENSS_INS5_IJNSA_ILi8EEESG_EEENS5_IJSG_SB_EEEEEEEvNS4_8identityESZ_S19_vS1A_EENS_8epilogue10collective18CollectiveEpilogueINS1C_23Sm100TmaWarpSpecializedILi4ELi2ELi32ELb1ELb0EEEJSH_NS5_IJNSS_ISE_SB_EENSS_ISG_SB_EEEEEfSI_fSI_NS1C_6fusion15FusionCallbacksIS1G_NS1K_17LinearCombinationIffffLNS_15FloatRoundStyleE2EEESH_S1J_JEEENS4_5SM1004TMEM4LOAD26SM100_TMEM_LOAD_32dp32b32xESZ_S19_NS4_39AutoVectorizingCopyWithAssumedAlignmentILi128EEENS4_14SM90_TMA_STOREES19_S1V_S1V_EEEvvEEEEvNT_6ParamsE)
        /*0b6c*/ 	.short	0x0380
        /*0b6e*/ 	.short	0x0800


	//----- nvinfo : EIATTR_SW_WAR
	.align		4
.L_55:
        /*0b70*/ 	.byte	0x04, 0x36
        /*0b72*/ 	.short	(.L_57 - .L_56)
.L_56:
        /*0b74*/ 	.word	0x00000008
.L_57:


//--------------------- .nv.callgraph             --------------------------
	.section	.nv.callgraph,"",@"SHT_CUDA_CALLGRAPH"
	.align	4
	.sectionentsize	8
	.align		4
        /*0000*/ 	.word	0x00000000
	.align		4
        /*0004*/ 	.word	0xffffffff
	.align		4
        /*0008*/ 	.word	index@(_ZN7cutlass13device_kernelINS_4gemm6kernel13GemmUniversalIN4cute5tupleIJiiiiEEENS1_10collective13CollectiveMmaINS1_35MainloopSm100TmaUmmaWarpSpecializedILi3ELi2ELi2ENS5_IJNS4_1CILi1EEESB_SB_EEEEENS5_IJNSA_ILi128EEENSA_ILi256EEENSA_ILi32EEEEEEfNS5_IJlSB_lEEEfSI_NS4_8TiledMMAINS4_8MMA_AtomIJNS4_17SM100_MMA_TF32_SSINS_10tfloat32_tESM_fLi128ELi256ELNS4_4UMMA5MajorE0ELSO_0ELNSN_7ScaleInE0ELSP_0EEEEEENS4_6LayoutISC_NS5_IJNSA_ILi0EEEST_ST_EEEEENS5_IJNS4_10UnderscoreESW_SW_EEEEENS4_13SM90_TMA_LOADENS4_14ComposedLayoutINS4_7SwizzleILi3ELi4ELi3EEENS4_18smem_ptr_flag_bitsILi32EEENSS_INS5_IJNSA_ILi8EEESG_EEENS5_IJSG_SB_EEEEEEEvNS4_8identityESZ_S19_vS1A_EENS_8epilogue10collective18CollectiveEpilogueINS1C_23Sm100TmaWarpSpecializedILi4ELi2ELi32ELb1ELb0EEEJSH_NS5_IJNSS_ISE_SB_EENSS_ISG_SB_EEEEEfSI_fSI_NS1C_6fusion15FusionCallbacksIS1G_NS1K_17LinearCombinationIffffLNS_15FloatRoundStyleE2EEESH_S1J_JEEENS4_5SM1004TMEM4LOAD26SM100_TMEM_LOAD_32dp32b32xESZ_S19_NS4_39AutoVectorizingCopyWithAssumedAlignmentILi128EEENS4_14SM90_TMA_STOREES19_S1V_S1V_EEEvvEEEEvNT_6ParamsE)
	.align		4
        /*000c*/ 	.word	index@(__assertfail)
	.align		4
        /*0010*/ 	.word	0x00000000
	.align		4
        /*0014*/ 	.word	0xfffffffe
	.align		4
        /*0018*/ 	.word	0x00000000
	.align		4
        /*001c*/ 	.word	0xfffffffd
	.align		4
        /*0020*/ 	.word	0x00000000
	.align		4
        /*0024*/ 	.word	0xfffffffc


//--------------------- .nv.constant4             --------------------------
	.section	.nv.constant4,"a",@progbits
	.align	8
	.align		8
.nv.constant4:
        /*0000*/ 	.dword	__assertfail
	.align		8
        /*0008*/ 	.dword	__unnamed_1
	.align		8
        /*0010*/ 	.dword	__unnamed_2
	.align		8
        /*0018*/ 	.dword	_ZN40_INTERNAL_6bda9d22_4_k_cu_fe2015a6_371674cuda3std3__45__cpo5beginE
	.align		8
        /*0020*/ 	.dword	_ZN40_INTERNAL_6bda9d22_4_k_cu_fe2015a6_371674cuda3std3__45__cpo3endE
	.align		8
        /*0028*/ 	.dword	_ZN40_INTERNAL_6bda9d22_4_k_cu_fe2015a6_371674cuda3std3__45__cpo6cbeginE
	.align		8
        /*0030*/ 	.dword	_ZN40_INTERNAL_6bda9d22_4_k_cu_fe2015a6_371674cuda3std3__45__cpo4cendE
	.align		8
        /*0038*/ 	.dword	_ZN40_INTERNAL_6bda9d22_4_k_cu_fe2015a6_371674cuda3std3__442_GLOBAL__N__6bda9d22_4_k_cu_fe2015a6_371676ignoreE
	.align		8
        /*0040*/ 	.dword	_ZN40_INTERNAL_6bda9d22_4_k_cu_fe2015a6_371674cuda3std3__419piecewise_constructE
	.align		8
        /*0048*/ 	.dword	_ZN40_INTERNAL_6bda9d22_4_k_cu_fe2015a6_371674cuda3std3__48in_placeE
	.align		8
        /*0050*/ 	.dword	_ZN40_INTERNAL_6bda9d22_4_k_cu_fe2015a6_371674cuda3std6ranges3__45__cpo4swapE
	.align		8
        /*0058*/ 	.dword	_ZN40_INTERNAL_6bda9d22_4_k_cu_fe2015a6_371674cuda3std6ranges3__45__cpo9iter_moveE
	.align		8
        /*0060*/ 	.dword	_ZN40_INTERNAL_6bda9d22_4_k_cu_fe2015a6_371674cute7productE
	.align		8
        /*0068*/ 	.dword	_ZN40_INTERNAL_6bda9d22_4_k_cu_fe2015a6_371674cute1_E
	.align		8
        /*0070*/ 	.dword	$str$25
	.align		8
        /*0078*/ 	.dword	$str$26
	.align		8
        /*0080*/ 	.dword	$str$27
	.align		8
        /*0088*/ 	.dword	$str$28


//--------------------- .text._ZN7cutlass13device_kernelINS_4gemm6kernel13GemmUniversalIN4cute5tupleIJiiiiEEENS1_10collective13CollectiveMmaINS1_35MainloopSm100TmaUmmaWarpSpecializedILi3ELi2ELi2ENS5_IJNS4_1CILi1EEESB_SB_EEEEENS5_IJNSA_ILi128EEENSA_ILi256EEENSA_ILi32EEEEEEfNS5_IJlSB_lEEEfSI_NS4_8TiledMMAINS4_8MMA_AtomIJNS4_17SM100_MMA_TF32_SSINS_10tfloat32_tESM_fLi128ELi256ELNS4_4UMMA5MajorE0ELSO_0ELNSN_7ScaleInE0ELSP_0EEEEEENS4_6LayoutISC_NS5_IJNSA_ILi0EEEST_ST_EEEEENS5_IJNS4_10UnderscoreESW_SW_EEEEENS4_13SM90_TMA_LOADENS4_14ComposedLayoutINS4_7SwizzleILi3ELi4ELi3EEENS4_18smem_ptr_flag_bitsILi32EEENSS_INS5_IJNSA_ILi8EEESG_EEENS5_IJSG_SB_EEEEEEEvNS4_8identityESZ_S19_vS1A_EENS_8epilogue10collective18CollectiveEpilogueINS1C_23Sm100TmaWarpSpecializedILi4ELi2ELi32ELb1ELb0EEEJSH_NS5_IJNSS_ISE_SB_EENSS_ISG_SB_EEEEEfSI_fSI_NS1C_6fusion15FusionCallbacksIS1G_NS1K_17LinearCombinationIffffLNS_15FloatRoundStyleE2EEESH_S1J_JEEENS4_5SM1004TMEM4LOAD26SM100_TMEM_LOAD_32dp32b32xESZ_S19_NS4_39AutoVectorizingCopyWithAssumedAlignmentILi128EEENS4_14SM90_TMA_STOREES19_S1V_S1V_EEEvvEEEEvNT_6ParamsE --------------------------
	.section	.text._ZN7cutlass13device_kernelINS_4gemm6kernel13GemmUniversalIN4cute5tupleIJiiiiEEENS1_10collective13CollectiveMmaINS1_35MainloopSm100TmaUmmaWarpSpecializedILi3ELi2ELi2ENS5_IJNS4_1CILi1EEESB_SB_EEEEENS5_IJNSA_ILi128EEENSA_ILi256EEENSA_ILi32EEEEEEfNS5_IJlSB_lEEEfSI_NS4_8TiledMMAINS4_8MMA_AtomIJNS4_17SM100_MMA_TF32_SSINS_10tfloat32_tESM_fLi128ELi256ELNS4_4UMMA5MajorE0ELSO_0ELNSN_7ScaleInE0ELSP_0EEEEEENS4_6LayoutISC_NS5_IJNSA_ILi0EEEST_ST_EEEEENS5_IJNS4_10UnderscoreESW_SW_EEEEENS4_13SM90_TMA_LOADENS4_14ComposedLayoutINS4_7SwizzleILi3ELi4ELi3EEENS4_18smem_ptr_flag_bitsILi32EEENSS_INS5_IJNSA_ILi8EEESG_EEENS5_IJSG_SB_EEEEEEEvNS4_8identityESZ_S19_vS1A_EENS_8epilogue10collective18CollectiveEpilogueINS1C_23Sm100TmaWarpSpecializedILi4ELi2ELi32ELb1ELb0EEEJSH_NS5_IJNSS_ISE_SB_EENSS_ISG_SB_EEEEEfSI_fSI_NS1C_6fusion15FusionCallbacksIS1G_NS1K_17LinearCombinationIffffLNS_15FloatRoundStyleE2EEESH_S1J_JEEENS4_5SM1004TMEM4LOAD26SM100_TMEM_LOAD_32dp32b32xESZ_S19_NS4_39AutoVectorizingCopyWithAssumedAlignmentILi128EEENS4_14SM90_TMA_STOREES19_S1V_S1V_EEEvvEEEEvNT_6ParamsE,"ax",@progbits
	.align	128
.text._ZN7cutlass13device_kernelINS_4gemm6kernel13GemmUniversalIN4cute5tupleIJiiiiEEENS1_10collective13CollectiveMmaINS1_35MainloopSm100TmaUmmaWarpSpecializedILi3ELi2ELi2ENS5_IJNS4_1CILi1EEESB_SB_EEEEENS5_IJNSA_ILi128EEENSA_ILi256EEENSA_ILi32EEEEEEfNS5_IJlSB_lEEEfSI_NS4_8TiledMMAINS4_8MMA_AtomIJNS4_17SM100_MMA_TF32_SSINS_10tfloat32_tESM_fLi128ELi256ELNS4_4UMMA5MajorE0ELSO_0ELNSN_7ScaleInE0ELSP_0EEEEEENS4_6LayoutISC_NS5_IJNSA_ILi0EEEST_ST_EEEEENS5_IJNS4_10UnderscoreESW_SW_EEEEENS4_13SM90_TMA_LOADENS4_14ComposedLayoutINS4_7SwizzleILi3ELi4ELi3EEENS4_18smem_ptr_flag_bitsILi32EEENSS_INS5_IJNSA_ILi8EEESG_EEENS5_IJSG_SB_EEEEEEEvNS4_8identityESZ_S19_vS1A_EENS_8epilogue10collective18CollectiveEpilogueINS1C_23Sm100TmaWarpSpecializedILi4ELi2ELi32ELb1ELb0EEEJSH_NS5_IJNSS_ISE_SB_EENSS_ISG_SB_EEEEEfSI_fSI_NS1C_6fusion15FusionCallbacksIS1G_NS1K_17LinearCombinationIffffLNS_15FloatRoundStyleE2EEESH_S1J_JEEENS4_5SM1004TMEM4LOAD26SM100_TMEM_LOAD_32dp32b32xESZ_S19_NS4_39AutoVectorizingCopyWithAssumedAlignmentILi128EEENS4_14SM90_TMA_STOREES19_S1V_S1V_EEEvvEEEEvNT_6ParamsE:
        .type           _ZN7cutlass13device_kernelINS_4gemm6kernel13GemmUniversalIN4cute5tupleIJiiiiEEENS1_10collective13CollectiveMmaINS1_35MainloopSm100TmaUmmaWarpSpecializedILi3ELi2ELi2ENS5_IJNS4_1CILi1EEESB_SB_EEEEENS5_IJNSA_ILi128EEENSA_ILi256EEENSA_ILi32EEEEEEfNS5_IJlSB_lEEEfSI_NS4_8TiledMMAINS4_8MMA_AtomIJNS4_17SM100_MMA_TF32_SSINS_10tfloat32_tESM_fLi128ELi256ELNS4_4UMMA5MajorE0ELSO_0ELNSN_7ScaleInE0ELSP_0EEEEEENS4_6LayoutISC_NS5_IJNSA_ILi0EEEST_ST_EEEEENS5_IJNS4_10UnderscoreESW_SW_EEEEENS4_13SM90_TMA_LOADENS4_14ComposedLayoutINS4_7SwizzleILi3ELi4ELi3EEENS4_18smem_ptr_flag_bitsILi32EEENSS_INS5_IJNSA_ILi8EEESG_EEENS5_IJSG_SB_EEEEEEEvNS4_8identityESZ_S19_vS1A_EENS_8epilogue10collective18CollectiveEpilogueINS1C_23Sm100TmaWarpSpecializedILi4ELi2ELi32ELb1ELb0EEEJSH_NS5_IJNSS_ISE_SB_EENSS_ISG_SB_EEEEEfSI_fSI_NS1C_6fusion15FusionCallbacksIS1G_NS1K_17LinearCombinationIffffLNS_15FloatRoundStyleE2EEESH_S1J_JEEENS4_5SM1004TMEM4LOAD26SM100_TMEM_LOAD_32dp32b32xESZ_S19_NS4_39AutoVectorizingCopyWithAssumedAlignmentILi128EEENS4_14SM90_TMA_STOREES19_S1V_S1V_EEEvvEEEEvNT_6ParamsE,@function
        .size           _ZN7cutlass13device_kernelINS_4gemm6kernel13GemmUniversalIN4cute5tupleIJiiiiEEENS1_10collective13CollectiveMmaINS1_35MainloopSm100TmaUmmaWarpSpecializedILi3ELi2ELi2ENS5_IJNS4_1CILi1EEESB_SB_EEEEENS5_IJNSA_ILi128EEENSA_ILi256EEENSA_ILi32EEEEEEfNS5_IJlSB_lEEEfSI_NS4_8TiledMMAINS4_8MMA_AtomIJNS4_17SM100_MMA_TF32_SSINS_10tfloat32_tESM_fLi128ELi256ELNS4_4UMMA5MajorE0ELSO_0ELNSN_7ScaleInE0ELSP_0EEEEEENS4_6LayoutISC_NS5_IJNSA_ILi0EEEST_ST_EEEEENS5_IJNS4_10UnderscoreESW_SW_EEEEENS4_13SM90_TMA_LOADENS4_14ComposedLayoutINS4_7SwizzleILi3ELi4ELi3EEENS4_18smem_ptr_flag_bitsILi32EEENSS_INS5_IJNSA_ILi8EEESG_EEENS5_IJSG_SB_EEEEEEEvNS4_8identityESZ_S19_vS1A_EENS_8epilogue10collective18CollectiveEpilogueINS1C_23Sm100TmaWarpSpecializedILi4ELi2ELi32ELb1ELb0EEEJSH_NS5_IJNSS_ISE_SB_EENSS_ISG_SB_EEEEEfSI_fSI_NS1C_6fusion15FusionCallbacksIS1G_NS1K_17LinearCombinationIffffLNS_15FloatRoundStyleE2EEESH_S1J_JEEENS4_5SM1004TMEM4LOAD26SM100_TMEM_LOAD_32dp32b32xESZ_S19_NS4_39AutoVectorizingCopyWithAssumedAlignmentILi128EEENS4_14SM90_TMA_STOREES19_S1V_S1V_EEEvvEEEEvNT_6ParamsE,(.L_x_211 - _ZN7cutlass13device_kernelINS_4gemm6kernel13GemmUniversalIN4cute5tupleIJiiiiEEENS1_10collective13CollectiveMmaINS1_35MainloopSm100TmaUmmaWarpSpecializedILi3ELi2ELi2ENS5_IJNS4_1CILi1EEESB_SB_EEEEENS5_IJNSA_ILi128EEENSA_ILi256EEENSA_ILi32EEEEEEfNS5_IJlSB_lEEEfSI_NS4_8TiledMMAINS4_8MMA_AtomIJNS4_17SM100_MMA_TF32_SSINS_10tfloat32_tESM_fLi128ELi256ELNS4_4UMMA5MajorE0ELSO_0ELNSN_7ScaleInE0ELSP_0EEEEEENS4_6LayoutISC_NS5_IJNSA_ILi0EEEST_ST_EEEEENS5_IJNS4_10UnderscoreESW_SW_EEEEENS4_13SM90_TMA_LOADENS4_14ComposedLayoutINS4_7SwizzleILi3ELi4ELi3EEENS4_18smem_ptr_flag_bitsILi32EEENSS_INS5_IJNSA_ILi8EEESG_EEENS5_IJSG_SB_EEEEEEEvNS4_8identityESZ_S19_vS1A_EENS_8epilogue10collective18CollectiveEpilogueINS1C_23Sm100TmaWarpSpecializedILi4ELi2ELi32ELb1ELb0EEEJSH_NS5_IJNSS_ISE_SB_EENSS_ISG_SB_EEEEEfSI_fSI_NS1C_6fusion15FusionCallbacksIS1G_NS1K_17LinearCombinationIffffLNS_15FloatRoundStyleE2EEESH_S1J_JEEENS4_5SM1004TMEM4LOAD26SM100_TMEM_LOAD_32dp32b32xESZ_S19_NS4_39AutoVectorizingCopyWithAssumedAlignmentILi128EEENS4_14SM90_TMA_STOREES19_S1V_S1V_EEEvvEEEEvNT_6ParamsE)
        .other          _ZN7cutlass13device_kernelINS_4gemm6kernel13GemmUniversalIN4cute5tupleIJiiiiEEENS1_10collective13CollectiveMmaINS1_35MainloopSm100TmaUmmaWarpSpecializedILi3ELi2ELi2ENS5_IJNS4_1CILi1EEESB_SB_EEEEENS5_IJNSA_ILi128EEENSA_ILi256EEENSA_ILi32EEEEEEfNS5_IJlSB_lEEEfSI_NS4_8TiledMMAINS4_8MMA_AtomIJNS4_17SM100_MMA_TF32_SSINS_10tfloat32_tESM_fLi128ELi256ELNS4_4UMMA5MajorE0ELSO_0ELNSN_7ScaleInE0ELSP_0EEEEEENS4_6LayoutISC_NS5_IJNSA_ILi0EEEST_ST_EEEEENS5_IJNS4_10UnderscoreESW_SW_EEEEENS4_13SM90_TMA_LOADENS4_14ComposedLayoutINS4_7SwizzleILi3ELi4ELi3EEENS4_18smem_ptr_flag_bitsILi32EEENSS_INS5_IJNSA_ILi8EEESG_EEENS5_IJSG_SB_EEEEEEEvNS4_8identityESZ_S19_vS1A_EENS_8epilogue10collective18CollectiveEpilogueINS1C_23Sm100TmaWarpSpecializedILi4ELi2ELi32ELb1ELb0EEEJSH_NS5_IJNSS_ISE_SB_EENSS_ISG_SB_EEEEEfSI_fSI_NS1C_6fusion15FusionCallbacksIS1G_NS1K_17LinearCombinationIffffLNS_15FloatRoundStyleE2EEESH_S1J_JEEENS4_5SM1004TMEM4LOAD26SM100_TMEM_LOAD_32dp32b32xESZ_S19_NS4_39AutoVectorizingCopyWithAssumedAlignmentILi128EEENS4_14SM90_TMA_STOREES19_S1V_S1V_EEEvvEEEEvNT_6ParamsE,@"STO_CUDA_ENTRY STV_DEFAULT"
_ZN7cutlass13device_kernelINS_4gemm6kernel13GemmUniversalIN4cute5tupleIJiiiiEEENS1_10collective13CollectiveMmaINS1_35MainloopSm100TmaUmmaWarpSpecializedILi3ELi2ELi2ENS5_IJNS4_1CILi1EEESB_SB_EEEEENS5_IJNSA_ILi128EEENSA_ILi256EEENSA_ILi32EEEEEEfNS5_IJlSB_lEEEfSI_NS4_8TiledMMAINS4_8MMA_AtomIJNS4_17SM100_MMA_TF32_SSINS_10tfloat32_tESM_fLi128ELi256ELNS4_4UMMA5MajorE0ELSO_0ELNSN_7ScaleInE0ELSP_0EEEEEENS4_6LayoutISC_NS5_IJNSA_ILi0EEEST_ST_EEEEENS5_IJNS4_10UnderscoreESW_SW_EEEEENS4_13SM90_TMA_LOADENS4_14ComposedLayoutINS4_7SwizzleILi3ELi4ELi3EEENS4_18smem_ptr_flag_bitsILi32EEENSS_INS5_IJNSA_ILi8EEESG_EEENS5_IJSG_SB_EEEEEEEvNS4_8identityESZ_S19_vS1A_EENS_8epilogue10collective18CollectiveEpilogueINS1C_23Sm100TmaWarpSpecializedILi4ELi2ELi32ELb1ELb0EEEJSH_NS5_IJNSS_ISE_SB_EENSS_ISG_SB_EEEEEfSI_fSI_NS1C_6fusion15FusionCallbacksIS1G_NS1K_17LinearCombinationIffffLNS_15FloatRoundStyleE2EEESH_S1J_JEEENS4_5SM1004TMEM4LOAD26SM100_TMEM_LOAD_32dp32b32xESZ_S19_NS4_39AutoVectorizingCopyWithAssumedAlignmentILi128EEENS4_14SM90_TMA_STOREES19_S1V_S1V_EEEvvEEEEvNT_6ParamsE:
[----:B------:R-:W1:Y:S01]  /*0000*/  LDC R1, c[0x0][0x37c] ;  /* 0x0000df00ff017b82 */ /* 0x000e620000000800 */
[----:B------:R-:W2:Y:S01]  /*0010*/  S2R R127, SR_TID.X ;  /* 0x00000000007f7919 */ /* 0x000ea20000002100 */
[----:B------:R-:W3:Y:S01]  /*0020*/  LDCU.64 UR4, c[0x0][0x890] ;  /* 0x00011200ff0477ac */ /* 0x000ee20008000a00 */
[----:B------:R-:W-:Y:S02]  /*0030*/  PRMT R51, RZ, 0x7610, R51 ;  /* 0x00007610ff337816 */ /* 0x000fe40000000033 */
[----:B------:R-:W-:Y:S01]  /*0040*/  ELECT P5, URZ, PT ;  /* 0x0000000000ff782f */ /* 0x000fe200038a0000 */
[----:B------:R-:W4:Y:S01]  /*0050*/  LDCU.64 UR46, c[0x0][0x358] ;  /* 0x00006b00ff2e77ac */ /* 0x000f220008000a00 */
[----:B---3--:R-:W-:-:S04]  /*0060*/  UISETP.NE.U32.AND UP0, UPT, UR4, URZ, UPT ;  /* 0x000000ff0400728c */ /* 0x008fc8000bf05070 */
[----:B------:R-:W-:Y:S01]  /*0070*/  UISETP.NE.AND.EX UP0, UPT, UR5, URZ, UPT, UP0 ;  /* 0x000000ff0500728c */ /* 0x000fe2000bf05300 */
[----:B--2---:R-:W-:-:S05]  /*0080*/  SHF.R.U32.HI R120, RZ, 0x5, R127 ;  /* 0x00000005ff787819 */ /* 0x004fca000001167f */
[----:B------:R-:W2:Y:S02]  /*0090*/  SHFL.IDX PT, R0, R120, RZ, 0x1f ;  /* 0x00001fff78007589 */ /* 0x000ea400000e0000 */
[----:B--2---:R-:W-:Y:S01]  /*00a0*/  R2UR UR8, R0 ;  /* 0x00000000000872ca */ /* 0x004fe200000e0000 */
[----:B-1--4-:R-:W-:-:S14]  /*00b0*/  BRA.U UP0, `(.L_x_0) ;  /* 0x00000001002c7547 */ /* 0x012fdc000b800000 */
[----:B------:R-:W1:Y:S02]  /*00c0*/  LDCU.64 UR6, c[0x0][0x888] ;  /* 0x00011100ff0677ac */ /* 0x000e640008000a00 */
[----:B-1----:R-:W-:-:S04]  /*00d0*/  UISETP.NE.U32.AND UP0, UPT, UR6, URZ, UPT ;  /* 0x000000ff0600728c */ /* 0x002fc8000bf05070 */
[----:B------:R-:W-:-:S09]  /*00e0*/  UISETP.NE.AND.EX UP0, UPT, UR7, URZ, UPT, UP0 ;  /* 0x000000ff0700728c */ /* 0x000fd2000bf05300 */
[----:B------:R-:W-:Y:S05]  /*00f0*/  BRA.U !UP0, `(.L_x_1) ;  /* 0x0000000108107547 */ /* 0x000fea000b800000 */
[----:B------:R-:W1:Y:S02]  /*0100*/  LDC.64 R2, c[0x0][0x888] ;  /* 0x00022200ff027b82 */ /* 0x000e640000000a00 */
[----:B-1----:R1:W5:Y:S01]  /*0110*/  LDG.E R50, desc[UR46][R2.64] ;  /* 0x0000002e02327981 */ /* 0x002362000c1e1900 */
[----:B------:R-:W-:Y:S01]  /*0120*/  HFMA2 R51, -RZ, RZ, 0, 5.9604644775390625e-08 ;  /* 0x00000001ff337431 */ /* 0x000fe200000001ff */
[----:B------:R-:W-:Y:S05]  /*0130*/  BRA `(.L_x_0) ;  /* 0x00000000000c7947 */ /* 0x000fea0003800000 */
.L_x_1:
[----:B------:R-:W1:Y:S01]  /*0140*/  LDCU UR6, c[0x0][0x880] ;  /* 0x00011000ff0677ac */ /* 0x000e620008000800 */
[----:B------:R-:W-:Y:S01]  /*0150*/  HFMA2 R51, -RZ, RZ, 0, 5.9604644775390625e-08 ;  /* 0x00000001ff337431 */ /* 0x000fe200000001ff */
[----:B-1----:R-:W-:-:S07]  /*0160*/  MOV R50, UR6 ;  /* 0x0000000600327c02 */ /* 0x002fce0008000f00 */
.L_x_0:
[----:B------:R-:W2:Y:S02]  /*0170*/  LDCU.64 UR6, c[0x0][0x8b0] ;  /* 0x00011600ff0677ac */ /* 0x000ea40008000a00 */
[----:B--2---:R-:W-:-:S04]  /*0180*/  UISETP.NE.U32.AND UP0, UPT, UR6, URZ, UPT ;  /* 0x000000ff0600728c */ /* 0x004fc8000bf05070 */
[----:B------:R-:W-:-:S09]  /*0190*/  UISETP.NE.AND.EX UP0, UPT, UR7, URZ, UPT, UP0 ;  /* 0x000000ff0700728c */ /* 0x000fd2000bf05300 */
[----:B------:R-:W-:Y:S05]  /*01a0*/  BRA.U UP0, `(.L_x_2) ;  /* 0x0000000100247547 */ /* 0x000fea000b800000 */
[----:B------:R-:W2:Y:S02]  /*01b0*/  LDCU.64 UR6, c[0x0][0x8a8] ;  /* 0x00011500ff0677ac */ /* 0x000ea40008000a00 */
[----:B--2---:R-:W-:-:S04]  /*01c0*/  UISETP.NE.U32.AND UP0, UPT, UR6, URZ, UPT ;  /* 0x000000ff0600728c */ /* 0x004fc8000bf05070 */
[----:B------:R-:W-:-:S09]  /*01d0*/  UISETP.NE.AND.EX UP0, UPT, UR7, URZ, UPT, UP0 ;  /* 0x000000ff0700728c */ /* 0x000fd2000bf05300 */
[----:B------:R-:W-:Y:S05]  /*01e0*/  BRA.U !UP0, `(.L_x_3) ;  /* 0x00000001080c7547 */ /* 0x000fea000b800000 */
[----:B------:R-:W2:Y:S02]  /*01f0*/  LDC.64 R46, c[0x0][0x8a8] ;  /* 0x00022a00ff2e7b82 */ /* 0x000ea40000000a00 */
[----:B--2---:R2:W5:Y:S01]  /*0200*/  LDG.E R46, desc[UR46][R46.64] ;  /* 0x0000002e2e2e7981 */ /* 0x004562000c1e1900 */
[----:B------:R-:W-:Y:S05]  /*0210*/  BRA `(.L_x_2) ;  /* 0x0000000000087947 */ /* 0x000fea0003800000 */
.L_x_3:
[----:B------:R-:W2:Y:S02]  /*0220*/  LDCU UR6, c[0x0][0x8a0] ;  /* 0x00011400ff0677ac */ /* 0x000ea40008000800 */
[----:B--2---:R-:W-:Y:S02]  /*0230*/  MOV R46, UR6 ;  /* 0x00000006002e7c02 */ /* 0x004fe40008000f00 */
.L_x_2:
[----:B------:R-:W-:Y:S01]  /*0240*/  IMAD.U32 R0, RZ, RZ, UR8 ;  /* 0x00000008ff007e24 */ /* 0x000fe2000f8e00ff */
[----:B------:R-:W-:Y:S04]  /*0250*/  BSSY.RECONVERGENT B0, `(.L_x_4) ;  /* 0x000000c000007945 */ /* 0x000fe80003800200 */
[C---:B------:R-:W-:Y:S02]  /*0260*/  ISETP.NE.OR P1, PT, R0.reuse, 0x1, !P5 ;  /* 0x000000010000780c */ /* 0x040fe40006f25670 */
[----:B------:R-:W-:-:S11]  /*0270*/  ISETP.NE.OR P0, PT, R0, 0x3, !P5 ;  /* 0x000000030000780c */ /* 0x000fd60006f05670 */
[----:B------:R-:W-:Y:S05]  /*0280*/  @P1 BRA `(.L_x_5) ;  /* 0x0000000000201947 */ /* 0x000fea0003800000 */
[----:B------:R-:W3:Y:S02]  /*0290*/  LDCU.64 UR6, c[0x0][0x348] ;  /* 0x00006900ff0677ac */ /* 0x000ee40008000a00 */
[----:B---3--:R-:W-:Y:S02]  /*02a0*/  UIADD3 UR10, UP1, UPT, UR6, 0x80, URZ ;  /* 0x00000080060a7890 */ /* 0x008fe4000ff3e0ff */
[----:B------:R-:W-:Y:S02]  /*02b0*/  UIADD3 UR6, UP0, UPT, UR6, 0x180, URZ ;  /* 0x0000018006067890 */ /* 0x000fe4000ff1e0ff */
[----:B------:R-:W-:Y:S02]  /*02c0*/  UIADD3.X UR11, UPT, UPT, URZ, UR7, URZ, UP1, !UPT ;  /* 0x00000007ff0b7290 */ /* 0x000fe40008ffe4ff */
[----:B------:R-:W-:-:S07]  /*02d0*/  UIADD3.X UR7, UPT, UPT, URZ, UR7, URZ, UP0, !UPT ;  /* 0x00000007ff077290 */ /* 0x000fce00087fe4ff */
[----:B------:R3:W-:Y:S02]  /*02e0*/  UTMACCTL.PF [UR10] ;  /* 0x000000000a0079b9 */ /* 0x0007e40008040000 */
[----:B------:R3:W-:Y:S02]  /*02f0*/  UTMACCTL.PF [UR6] ;  /* 0x00000000060079b9 */ /* 0x0007e40008040000 */
[----:B---3--:R-:W-:Y:S01]  /*0300*/  NOP ;  /* 0x0000000000007918 */ /* 0x008fe20000000000 */
.L_x_5:
[----:B------:R-:W-:Y:S05]  /*0310*/  BSYNC.RECONVERGENT B0 ;  /* 0x0000000000007941 */ /* 0x000fea0003800200 */
.L_x_4:
[----:B------:R-:W-:Y:S04]  /*0320*/  BSSY.RECONVERGENT B0, `(.L_x_6) ;  /* 0x000000a000007945 */ /* 0x000fe80003800200 */
        /* <DEDUP_REMOVED lines=9> */
.L_x_7:
[----:B------:R-:W-:Y:S05]  /*03c0*/  BSYNC.RECONVERGENT B0 ;  /* 0x0000000000007941 */ /* 0x000fea0003800200 */
.L_x_6:
[----:B------:R-:W3:Y:S01]  /*03d0*/  LDCU.64 UR6, c[0x0][0x888] ;  /* 0x00011100ff0677ac */ /* 0x000ee20008000a00 */
[----:B------:R-:W-:Y:S02]  /*03e0*/  UISETP.EQ.U32.AND UP1, UPT, UR4, URZ, UPT ;  /* 0x000000ff0400728c */ /* 0x000fe4000bf22070 */
[----:B------:R-:W-:Y:S02]  /*03f0*/  UPLOP3.LUT UP2, UPT, UPT, UPT, UPT, 0x80, 0x8 ;  /* 0x000000000008789c */ /* 0x000fe40003f4f070 */
[----:B---3--:R-:W-:-:S04]  /*0400*/  UISETP.NE.U32.AND UP0, UPT, UR6, URZ, UPT ;  /* 0x000000ff0600728c */ /* 0x008fc8000bf05070 */
[----:B------:R-:W-:-:S04]  /*0410*/  UISETP.NE.AND.EX UP0, UPT, UR7, URZ, UPT, UP0 ;  /* 0x000000ff0700728c */ /* 0x000fc8000bf05300 */
[----:B------:R-:W-:-:S04]  /*0420*/  UISETP.EQ.OR.EX UP3, UPT, UR5, URZ, !UP0, UP1 ;  /* 0x000000ff0500728c */ /* 0x000fc8000c762710 */
[----:B------:R-:W-:-:S05]  /*0430*/  UP2UR UR50, UPR, URZ, 0x8 ;  /* 0x00000008ff327883 */ /* 0x000fca0008000000 */
[----:B------:R-:W-:Y:S07]  /*0440*/  BRA.U !UP3, `(.L_x_8) ;  /* 0x000000010b207547 */ /* 0x000fee000b800000 */
[----:B------:R-:W-:Y:S01]  /*0450*/  UISETP.NE.U32.AND UP2, UPT, UR4, URZ, UPT ;  /* 0x000000ff0400728c */ /* 0x000fe2000bf45070 */
[----:B-----5:R-:W-:Y:S01]  /*0460*/  FSETP.NEU.AND P0, PT, R50, RZ, PT ;  /* 0x000000ff3200720b */ /* 0x020fe20003f0d000 */
[----:B------:R-:W-:Y:S02]  /*0470*/  USEL UR4, URZ, 0xffffffff, UP0 ;  /* 0xffffffffff047887 */ /* 0x000fe40008000000 */
[----:B------:R-:W-:-:S10]  /*0480*/  UISETP.NE.AND.EX UP2, UPT, UR5, URZ, UPT, UP2 ;  /* 0x000000ff0500728c */ /* 0x000fd4000bf45320 */
[----:B------:R-:W-:Y:S01]  /*0490*/  VOTEU.ANY UP1, P0 ;  /* 0x0000000000ff7886 */ /* 0x000fe20000020100 */
[----:B------:R-:W-:-:S04]  /*04a0*/  @!UP2 USEL UR4, URZ, 0xffffffff, UP1 ;  /* 0xffffffffff04a887 */ /* 0x000fc80008800000 */
[----:B------:R-:W-:-:S04]  /*04b0*/  ULOP3.LUT UR4, UR4, 0x1, URZ, 0xc0, !UPT ;  /* 0x0000000104047892 */ /* 0x000fc8000f8ec0ff */
[----:B------:R-:W-:-:S11]  /*04c0*/  UISETP.NE.U32.AND UP2, UPT, UR4, 0x1, UPT ;  /* 0x000000010400788c */ /* 0x000fd6000bf45070 */
.L_x_8:
[----:B-1----:R-:W1:Y:S01]  /*04d0*/  SHFL.IDX PT, R2, R120, RZ, 0x1f ;  /* 0x00001fff78027589 */ /* 0x002e6200000e0000 */
[----:B------:R-:W-:-:S04]  /*04e0*/  UISETP.NE.AND UP1, UPT, UR8, 0x2, UPT ;  /* 0x000000020800788c */ /* 0x000fc8000bf25270 */
[----:B------:R-:W-:Y:S01]  /*04f0*/  USEL UR6, URZ, 0x1, UP1 ;  /* 0x00000001ff067887 */ /* 0x000fe20008800000 */
[----:B-1----:R-:W-:-:S13]  /*0500*/  ISETP.NE.AND P0, PT, R2, RZ, PT ;  /* 0x000000ff0200720c */ /* 0x002fda0003f05270 */
[----:B------:R-:W-:Y:S05]  /*0510*/  @P0 BRA `(.L_x_9) ;  /* 0x0000000000400947 */ /* 0x000fea0003800000 */
[----:B------:R-:W1:Y:S01]  /*0520*/  S2UR UR5, SR_CgaCtaId ;  /* 0x00000000000579c3 */ /* 0x000e620000008800 */
[----:B------:R-:W-:Y:S01]  /*0530*/  UMOV UR7, 0x400 ;  /* 0x0000040000077882 */ /* 0x000fe20000000000 */
[----:B------:R-:W-:Y:S01]  /*0540*/  UMOV UR4, 0x1 ;  /* 0x0000000100047882 */ /* 0x000fe20000000000 */
[----:B------:R-:W-:Y:S01]  /*0550*/  ELECT P0, URZ, PT ;  /* 0x0000000000ff782f */ /* 0x000fe20003800000 */
[----:B------:R-:W-:-:S04]  /*0560*/  UIADD3 UR10, UPT, UPT, -UR4, 0x100000, URZ ;  /* 0x00100000040a7890 */ /* 0x000fc8000fffe1ff */
[----:B------:R-:W-:Y:S02]  /*0570*/  USHF.L.U32 UR11, UR10, 0xb, URZ ;  /* 0x0000000b0a0b7899 */ /* 0x000fe400080006ff */
[----:B------:R-:W-:Y:S02]  /*0580*/  USHF.L.U32 UR10, UR10, 0x1, URZ ;  /* 0x000000010a0a7899 */ /* 0x000fe400080006ff */
[----:B-1----:R-:W-:Y:S01]  /*0590*/  ULEA UR5, UR5, UR7, 0x18 ;  /* 0x0000000705057291 */ /* 0x002fe2000f8ec0ff */
[----:B------:R-:W1:Y:S11]  /*05a0*/  FENCE.VIEW.ASYNC.S ;  /* 0x00000000000073c6 */ /* 0x000e760000000000 */
[----:B-1----:R1:W3:Y:S01]  /*05b0*/  SYNCS.EXCH.64 URZ, [UR5], UR10 ;  /* 0x0000000a05ff75b2 */ /* 0x0022e20008000100 */
[----:B------:R1:W4:Y:S01]  /*05c0*/  SYNCS.EXCH.64 URZ, [UR5+0x18], UR10 ;  /* 0x0000180a05ff75b2 */ /* 0x0003220008000100 */
[----:B------:R1:W1:Y:S01]  /*05d0*/  SYNCS.EXCH.64 URZ, [UR5+0x8], UR10 ;  /* 0x0000080a05ff75b2 */ /* 0x0002620008000100 */
[----:B------:R1:W1:Y:S01]  /*05e0*/  SYNCS.EXCH.64 URZ, [UR5+0x20], UR10 ;  /* 0x0000200a05ff75b2 */ /* 0x0002620008000100 */
[----:B------:R1:W1:Y:S01]  /*05f0*/  SYNCS.EXCH.64 URZ, [UR5+0x10], UR10 ;  /* 0x0000100a05ff75b2 */ /* 0x0002620008000100 */
[----:B------:R1:W1:Y:S01]  /*0600*/  SYNCS.EXCH.64 URZ, [UR5+0x28], UR10 ;  /* 0x0000280a05ff75b2 */ /* 0x0002620008000100 */
[----:B------:R-:W-:Y:S01]  /*0610*/  NOP ;  /* 0x0000000000007918 */ /* 0x000fe20000000000 */
.L_x_9:
[----:B------:R-:W2:Y:S01]  /*0620*/  SHFL.IDX PT, R2, R120, RZ, 0x1f ;  /* 0x00001fff78027589 */ /* 0x000ea200000e0000 */
[----:B------:R-:W-:Y:S01]  /*0630*/  NOP ;  /* 0x0000000000007918 */ /* 0x000fe20000000000 */
[----:B--2---:R-:W-:-:S13]  /*0640*/  ISETP.NE.AND P0, PT, R2, 0x1, PT ;  /* 0x000000010200780c */ /* 0x004fda0003f05270 */
[----:B------:R-:W-:Y:S05]  /*0650*/  @P0 BRA `(.L_x_10) ;  /* 0x0000000000580947 */ /* 0x000fea0003800000 */
[----:B------:R-:W2:Y:S01]  /*0660*/  S2UR UR7, SR_CgaCtaId ;  /* 0x00000000000779c3 */ /* 0x000ea20000008800 */
[----:B------:R-:W-:Y:S01]  /*0670*/  UMOV UR9, 0x400 ;  /* 0x0000040000097882 */ /* 0x000fe20000000000 */
[----:B-1----:R-:W-:Y:S01]  /*0680*/  UMOV UR5, 0x20 ;  /* 0x0000002000057882 */ /* 0x002fe20000000000 */
[----:B------:R-:W-:Y:S01]  /*0690*/  UMOV UR4, 0x80 ;  /* 0x0000008000047882 */ /* 0x000fe20000000000 */
[----:B------:R-:W-:-:S04]  /*06a0*/  UIADD3 UR10, UPT, UPT, -UR5, 0x100000, URZ ;  /* 0x00100000050a7890 */ /* 0x000fc8000fffe1ff */
[----:B------:R-:W-:Y:S02]  /*06b0*/  USHF.L.U32 UR11, UR10, 0xb, URZ ;  /* 0x0000000b0a0b7899 */ /* 0x000fe400080006ff */
[----:B------:R-:W-:Y:S02]  /*06c0*/  USHF.L.U32 UR10, UR10, 0x1, URZ ;  /* 0x000000010a0a7899 */ /* 0x000fe400080006ff */
[----:B------:R-:W-:-:S04]  /*06d0*/  UIADD3 UR4, UPT, UPT, -UR4, 0x100000, URZ ;  /* 0x0010000004047890 */ /* 0x000fc8000fffe1ff */
[----:B------:R-:W-:Y:S02]  /*06e0*/  USHF.L.U32 UR5, UR4, 0xb, URZ ;  /* 0x0000000b04057899 */ /* 0x000fe400080006ff */
[----:B------:R-:W-:Y:S01]  /*06f0*/  USHF.L.U32 UR4, UR4, 0x1, URZ ;  /* 0x0000000104047899 */ /* 0x000fe200080006ff */
[----:B------:R-:W-:Y:S01]  /*0700*/  ELECT P0, URZ, PT ;  /* 0x0000000000ff782f */ /* 0x000fe20003800000 */
[----:B--2---:R-:W-:Y:S01]  /*0710*/  ULEA UR7, UR7, UR9, 0x18 ;  /* 0x0000000907077291 */ /* 0x004fe2000f8ec0ff */
[----:B------:R-:W1:Y:S11]  /*0720*/  FENCE.VIEW.ASYNC.S ;  /* 0x00000000000073c6 */ /* 0x000e760000000000 */
[----:B-1----:R2:W1:Y:S01]  /*0730*/  SYNCS.EXCH.64 URZ, [UR7+0x30], UR10 ;  /* 0x0000300a07ff75b2 */ /* 0x0024620008000100 */
[----:B------:R2:W1:Y:S01]  /*0740*/  SYNCS.EXCH.64 URZ, [UR7+0x50], UR4 ;  /* 0x0000500407ff75b2 */ /* 0x0004620008000100 */
[----:B------:R2:W1:Y:S01]  /*0750*/  SYNCS.EXCH.64 URZ, [UR7+0x38], UR10 ;  /* 0x0000380a07ff75b2 */ /* 0x0004620008000100 */
[----:B------:R2:W1:Y:S01]  /*0760*/  SYNCS.EXCH.64 URZ, [UR7+0x58], UR4 ;  /* 0x0000580407ff75b2 */ /* 0x0004620008000100 */
[----:B------:R2:W1:Y:S01]  /*0770*/  SYNCS.EXCH.64 URZ, [UR7+0x40], UR10 ;  /* 0x0000400a07ff75b2 */ /* 0x0004620008000100 */
[----:B------:R2:W1:Y:S01]  /*0780*/  SYNCS.EXCH.64 URZ, [UR7+0x60], UR4 ;  /* 0x0000600407ff75b2 */ /* 0x0004620008000100 */
[----:B------:R2:W1:Y:S01]  /*0790*/  SYNCS.EXCH.64 URZ, [UR7+0x48], UR10 ;  /* 0x0000480a07ff75b2 */ /* 0x0004620008000100 */
[----:B------:R2:W1:Y:S02]  /*07a0*/  SYNCS.EXCH.64 URZ, [UR7+0x68], UR4 ;  /* 0x0000680407ff75b2 */ /* 0x0004640008000100 */
[----:B--2---:R-:W-:Y:S01]  /*07b0*/  NOP ;  /* 0x0000000000007918 */ /* 0x004fe20000000000 */
.L_x_10:
[----:B------:R-:W2:Y:S01]  /*07c0*/  SHFL.IDX PT, R2, R120, RZ, 0x1f ;  /* 0x00001fff78027589 */ /* 0x000ea200000e0000 */
[----:B------:R-:W-:Y:S01]  /*07d0*/  NOP ;  /* 0x0000000000007918 */ /* 0x000fe20000000000 */
[----:B--2---:R-:W-:-:S13]  /*07e0*/  ISETP.NE.AND P0, PT, R2, 0x3, PT ;  /* 0x000000030200780c */ /* 0x004fda0003f05270 */
[----:B------:R-:W-:Y:S05]  /*07f0*/  @P0 BRA `(.L_x_11) ;  /* 0x0000000000300947 */ /* 0x000fea0003800000 */
[----:B-1----:R-:W1:Y:S01]  /*0800*/  S2UR UR5, SR_CgaCtaId ;  /* 0x00000000000579c3 */ /* 0x002e620000008800 */
        /* <DEDUP_REMOVED lines=8> */
[----:B-1----:R2:W1:Y:S01]  /*0890*/  SYNCS.EXCH.64 URZ, [UR5+0x70], UR10 ;  /* 0x0000700a05ff75b2 */ /* 0x0024620008000100 */
[----:B------:R2:W1:Y:S02]  /*08a0*/  SYNCS.EXCH.64 URZ, [UR5+0x78], UR10 ;  /* 0x0000780a05ff75b2 */ /* 0x0004640008000100 */
[----:B--2---:R-:W-:Y:S01]  /*08b0*/  NOP ;  /* 0x0000000000007918 */ /* 0x004fe20000000000 */
.L_x_11:
[----:B------:R-:W2:Y:S01]  /*08c0*/  SHFL.IDX PT, R2, R120, RZ, 0x1f ;  /* 0x00001fff78027589 */ /* 0x000ea200000e0000 */
[----:B------:R-:W-:Y:S01]  /*08d0*/  NOP ;  /* 0x0000000000007918 */ /* 0x000fe20000000000 */
[----:B--2---:R-:W-:-:S13]  /*08e0*/  ISETP.NE.AND P0, PT, R2, 0x4, PT ;  /* 0x000000040200780c */ /* 0x004fda0003f05270 */
[----:B------:R-:W-:Y:S05]  /*08f0*/  @P0 BRA `(.L_x_12) ;  /* 0x00000000004c0947 */ /* 0x000fea0003800000 */
[----:B-1----:R-:W1:Y:S01]  /*0900*/  S2UR UR5, SR_CgaCtaId ;  /* 0x00000000000579c3 */ /* 0x002e620000008800 */
[----:B------:R-:W-:Y:S01]  /*0910*/  UMOV UR9, 0x100 ;  /* 0x0000010000097882 */ /* 0x000fe20000000000 */
[----:B------:R-:W-:Y:S01]  /*0920*/  UMOV UR7, 0x400 ;  /* 0x0000040000077882 */ /* 0x000fe20000000000 */
[----:B------:R-:W-:Y:S01]  /*0930*/  USEL UR9, UR9, 0xe0, UP2 ;  /* 0x000000e009097887 */ /* 0x000fe20009000000 */
[----:B------:R-:W-:Y:S01]  /*0940*/  UMOV UR4, 0x1 ;  /* 0x0000000100047882 */ /* 0x000fe20000000000 */
[----:B------:R-:W-:Y:S01]  /*0950*/  ELECT P0, URZ, PT ;  /* 0x0000000000ff782f */ /* 0x000fe20003800000 */
[----:B------:R-:W-:-:S04]  /*0960*/  UIADD3 UR10, UPT, UPT, -UR4, 0x100000, URZ ;  /* 0x00100000040a7890 */ /* 0x000fc8000fffe1ff */
[----:B------:R-:W-:Y:S02]  /*0970*/  USHF.L.U32 UR11, UR10, 0xb, URZ ;  /* 0x0000000b0a0b7899 */ /* 0x000fe400080006ff */
[----:B------:R-:W-:Y:S02]  /*0980*/  USHF.L.U32 UR10, UR10, 0x1, URZ ;  /* 0x000000010a0a7899 */ /* 0x000fe400080006ff */
[----:B------:R-:W-:-:S04]  /*0990*/  UIADD3 UR12, UPT, UPT, -UR9, 0x100000, URZ ;  /* 0x00100000090c7890 */ /* 0x000fc8000fffe1ff */
[----:B------:R-:W-:Y:S02]  /*09a0*/  USHF.L.U32 UR13, UR12, 0xb, URZ ;  /* 0x0000000b0c0d7899 */ /* 0x000fe400080006ff */
[----:B------:R-:W-:Y:S02]  /*09b0*/  USHF.L.U32 UR12, UR12, 0x1, URZ ;  /* 0x000000010c0c7899 */ /* 0x000fe400080006ff */
[----:B-1----:R-:W-:Y:S01]  /*09c0*/  ULEA UR5, UR5, UR7, 0x18 ;  /* 0x0000000705057291 */ /* 0x002fe2000f8ec0ff */
[----:B------:R-:W1:Y:S11]  /*09d0*/  FENCE.VIEW.ASYNC.S ;  /* 0x00000000000073c6 */ /* 0x000e760000000000 */
[----:B-1----:R2:W1:Y:S01]  /*09e0*/  SYNCS.EXCH.64 URZ, [UR5+0x80], UR10 ;  /* 0x0000800a05ff75b2 */ /* 0x0024620008000100 */
[----:B------:R2:W1:Y:S01]  /*09f0*/  SYNCS.EXCH.64 URZ, [UR5+0x90], UR12 ;  /* 0x0000900c05ff75b2 */ /* 0x0004620008000100 */
[----:B------:R2:W1:Y:S01]  /*0a00*/  SYNCS.EXCH.64 URZ, [UR5+0x88], UR10 ;  /* 0x0000880a05ff75b2 */ /* 0x0004620008000100 */
[----:B------:R2:W1:Y:S02]  /*0a10*/  SYNCS.EXCH.64 URZ, [UR5+0x98], UR12 ;  /* 0x0000980c05ff75b2 */ /* 0x0004640008000100 */
[----:B--2---:R-:W-:Y:S01]  /*0a20*/  NOP ;  /* 0x0000000000007918 */ /* 0x004fe20000000000 */
.L_x_12:
        /* <DEDUP_REMOVED lines=20> */
[----:B------:R2:W1:Y:S02]  /*0b70*/  SYNCS.EXCH.64 URZ, [UR7+0xb8], UR4 ;  /* 0x0000b80407ff75b2 */ /* 0x0004640008000100 */
[----:B--2---:R-:W-:Y:S01]  /*0b80*/  NOP ;  /* 0x0000000000007918 */ /* 0x004fe20000000000 */
.L_x_13:
        /* <DEDUP_REMOVED lines=18> */
.L_x_14:
[----:B-1----:R-:W1:Y:S01]  /*0cb0*/  S2UR UR5, SR_CTAID.X ;  /* 0x00000000000579c3 */ /* 0x002e620000002500 */
[----:B------:R-:W-:-:S05]  /*0cc0*/  CS2R.32 R114, SR_CgaSize ;  /* 0x0000000000727805 */ /* 0x000fca0000008a00 */
[----:B------:R-:W-:-:S05]  /*0cd0*/  IMAD R114, R114, -0xa0, RZ ;  /* 0xffffff6072727824 */ /* 0x000fca00078e02ff */
[----:B------:R-:W-:-:S14]  /*0ce0*/  R2UR UR9, R114 ;  /* 0x00000000720972ca */ /* 0x000fdc00000e0000 */
[----:B------:R-:W2:Y:S01]  /*0cf0*/  LDCU UR9, c[0x0][UR9+0x2b0] ;  /* 0x00005600090977ac */ /* 0x000ea20008000800 */
[----:B------:R-:W-:Y:S01]  /*0d00*/  NOP ;  /* 0x0000000000007918 */ /* 0x000fe20000000000 */
[----:B------:R-:W-:-:S05]  /*0d10*/  CS2R.32 R114, SR_CgaSize ;  /* 0x0000000000727805 */ /* 0x000fca0000008a00 */
[----:B------:R-:W-:-:S05]  /*0d20*/  IMAD R114, R114, -0xa0, RZ ;  /* 0xffffff6072727824 */ /* 0x000fca00078e02ff */
[----:B------:R-:W-:-:S14]  /*0d30*/  R2UR UR7, R114 ;  /* 0x00000000720772ca */ /* 0x000fdc00000e0000 */
[----:B------:R-:W3:Y:S01]  /*0d40*/  LDCU UR7, c[0x0][UR7+0x2b4] ;  /* 0x00005680070777ac */ /* 0x000ee20008000800 */
[----:B------:R-:W4:Y:S08]  /*0d50*/  S2UR UR4, SR_CTAID.Y ;  /* 0x00000000000479c3 */ /* 0x000f300000002600 */
[----:B------:R-:W3:Y:S01]  /*0d60*/  LDC R9, c[0x0][0xb24] ;  /* 0x0002c900ff097b82 */ /* 0x000ee20000000800 */
[----:B-1----:R-:W-:-:S02]  /*0d70*/  I2FP.F32.U32 R5, UR5 ;  /* 0x0000000500057c45 */ /* 0x002fc40008201000 */
[----:B------:R-:W-:-:S05]  /*0d80*/  CS2R.32 R3, SR_CgaSize ;  /* 0x0000000000037805 */ /* 0x000fca0000008a00 */
[----:B------:R-:W-:-:S06]  /*0d90*/  IMAD R3, R3, -0xa0, RZ ;  /* 0xffffff6003037824 */ /* 0x000fcc00078e02ff */
[----:B------:R-:W1:Y:S01]  /*0da0*/  LDC R3, c[0x0][R3+0x2a0] ;  /* 0x0000a80003037b82 */ /* 0x000e620000000800 */
[----:B------:R-:W-:Y:S01]  /*0db0*/  MOV R21, UR5 ;  /* 0x0000000500157c02 */ /* 0x000fe20008000f00 */
[----:B--2---:R-:W-:Y:S01]  /*0dc0*/  FMUL R5, R5, UR9 ;  /* 0x0000000905057c20 */ /* 0x004fe20008400000 */
[----:B----4-:R-:W-:Y:S02]  /*0dd0*/  I2FP.F32.U32 R4, UR4 ;  /* 0x0000000400047c45 */ /* 0x010fe40008201000 */
[----:B------:R-:W-:-:S05]  /*0de0*/  CS2R.32 R2, SR_CgaSize ;  /* 0x0000000000027805 */ /* 0x000fca0000008a00 */
[----:B------:R-:W-:-:S06]  /*0df0*/  IMAD R2, R2, -0xa0, RZ ;  /* 0xffffff6002027824 */ /* 0x000fcc00078e02ff */
[----:B------:R-:W2:Y:S01]  /*0e00*/  LDC R2, c[0x0][R2+0x2a4] ;  /* 0x0000a90002027b82 */ /* 0x000ea20000000800 */
[----:B------:R-:W4:Y:S01]  /*0e10*/  F2I.U32.TRUNC.NTZ R114, R5 ;  /* 0x0000000500727305 */ /* 0x000f22000020f000 */
[----:B------:R-:W-:Y:S01]  /*0e20*/  MOV R20, UR4 ;  /* 0x0000000400147c02 */ /* 0x000fe20008000f00 */
[----:B---3--:R-:W-:-:S05]  /*0e30*/  FMUL R4, R4, UR7 ;  /* 0x0000000704047c20 */ /* 0x008fca0008400000 */
[----:B------:R-:W-:Y:S01]  /*0e40*/  BAR.SYNC.DEFER_BLOCKING 0x0 ;  /* 0x0000000000007b1d */ /* 0x000fe20000010000 */
[----:B------:R-:W-:-:S05]  /*0e50*/  ISETP.GE.AND P0, PT, R9, 0x1, PT ;  /* 0x000000010900780c */ /* 0x000fca0003f06270 */
[----:B------:R-:W3:Y:S02]  /*0e60*/  F2I.U32.TRUNC.NTZ R49, R4 ;  /* 0x0000000400317305 */ /* 0x000ee4000020f000 */
[----:B------:R-:W2:Y:S01]  /*0e70*/  S2UR UR36, SR_CTAID.Z ;  /* 0x00000000002479c3 */ /* 0x000ea20000002700 */
[----:B----4-:R-:W-:-:S05]  /*0e80*/  IADD3 R114, PT, PT, -R114, RZ, RZ ;  /* 0x000000ff72727210 */ /* 0x010fca0007ffe1ff */
[----:B-1----:R-:W-:Y:S01]  /*0e90*/  IMAD R114, R3, R114, UR5 ;  /* 0x0000000503727e24 */ /* 0x002fe2000f8e0272 */
[----:B---3--:R-:W-:-:S05]  /*0ea0*/  IADD3 R49, PT, PT, -R49, RZ, RZ ;  /* 0x000000ff31317210 */ /* 0x008fca0007ffe1ff */
[----:B--2---:R-:W-:Y:S01]  /*0eb0*/  IMAD R49, R2, R49, UR4 ;  /* 0x0000000402317e24 */ /* 0x004fe2000f8e0231 */
[----:B------:R-:W-:Y:S06]  /*0ec0*/  @!P0 BRA `(.L_x_15) ;  /* 0x0000000000b88947 */ /* 0x000fec0003800000 */
[----:B------:R-:W1:Y:S01]  /*0ed0*/  LDC.64 R4, c[0x0][0xb18] ;  /* 0x0002c600ff047b82 */ /* 0x000e620000000a00 */
[----:B------:R-:W-:-:S07]  /*0ee0*/  ISETP.NE.AND P0, PT, R9, 0x1, PT ;  /* 0x000000010900780c */ /* 0x000fce0003f05270 */
[----:B------:R-:W2:Y:S08]  /*0ef0*/  LDC R10, c[0x0][0xb0c] ;  /* 0x0002c300ff0a7b82 */ /* 0x000eb00000000800 */
[----:B------:R-:W3:Y:S08]  /*0f00*/  LDC R11, c[0x0][0x370] ;  /* 0x0000dc00ff0b7b82 */ /* 0x000ef00000000800 */
[----:B------:R-:W4:Y:S01]  /*0f10*/  LDC R12, c[0x0][0x374] ;  /* 0x0000dd00ff0c7b82 */ /* 0x000f220000000800 */
[----:B-1----:R-:W-:-:S07]  /*0f20*/  ISETP.NE.AND P1, PT, R4, 0x1, PT ;  /* 0x000000010400780c */ /* 0x002fce0003f25270 */
[----:B------:R-:W3:Y:S01]  /*0f30*/  LDC.64 R6, c[0x0][0xb10] ;  /* 0x0002c400ff067b82 */ /* 0x000ee20000000a00 */
[----:B--2---:R-:W-:-:S07]  /*0f40*/  ISETP.NE.AND P2, PT, R10, 0x1, PT ;  /* 0x000000010a00780c */ /* 0x004fce0003f45270 */
[----:B------:R-:W1:Y:S08]  /*0f50*/  LDC R8, c[0x0][0xb20] ;  /* 0x0002c800ff087b82 */ /* 0x000e700000000800 */
[----:B------:R-:W2:Y:S01]  /*0f60*/  LDC.64 R2, c[0x0][0xb28] ;  /* 0x0002ca00ff027b82 */ /* 0x000ea20000000a00 */
[----:B----4-:R-:W-:-:S04]  /*0f70*/  IMAD.HI.U32 R13, R12, R5, RZ ;  /* 0x000000050c0d7227 */ /* 0x010fc800078e00ff */
[----:B------:R-:W-:-:S04]  /*0f80*/  IMAD.HI.U32 R5, R20, R5, RZ ;  /* 0x0000000514057227 */ /* 0x000fc800078e00ff */
[----:B---3--:R-:W-:-:S04]  /*0f90*/  IMAD.HI.U32 R14, R11, R6, RZ ;  /* 0x000000060b0e7227 */ /* 0x008fc800078e00ff */
[C---:B------:R-:W-:Y:S01]  /*0fa0*/  IMAD.HI.U32 R16, R21.reuse, R6, RZ ;  /* 0x0000000615107227 */ /* 0x040fe200078e00ff */
[-C--:B------:R-:W-:Y:S02]  /*0fb0*/  @P2 SHF.R.U32.HI R11, RZ, R7.reuse, R14 ;  /* 0x00000007ff0b2219 */ /* 0x080fe4000001160e */
[-C--:B-1----:R-:W-:Y:S02]  /*0fc0*/  @P1 SHF.R.U32.HI R12, RZ, R8.reuse, R13 ;  /* 0x00000008ff0c1219 */ /* 0x082fe4000001160d */
[----:B------:R-:W-:Y:S02]  /*0fd0*/  SHF.R.U32.HI R5, RZ, R8, R5 ;  /* 0x00000008ff057219 */ /* 0x000fe40000011605 */
[----:B------:R-:W-:Y:S02]  /*0fe0*/  SHF.R.U32.HI R16, RZ, R7, R16 ;  /* 0x00000007ff107219 */ /* 0x000fe40000011610 */
[----:B------:R-:W-:Y:S01]  /*0ff0*/  SEL R5, R20, R5, !P1 ;  /* 0x0000000514057207 */ /* 0x000fe20004800000 */
[----:B--2---:R-:W-:Y:S01]  /*1000*/  IMAD.HI.U32 R14, R12, R2, RZ ;  /* 0x000000020c0e7227 */ /* 0x004fe200078e00ff */
[----:B------:R-:W-:-:S02]  /*1010*/  SEL R7, R21, R16, !P2 ;  /* 0x0000001015077207 */ /* 0x000fc40005000000 */
[----:B------:R-:W-:Y:S01]  /*1020*/  IADD3 R13, PT, PT, -R5, RZ, RZ ;  /* 0x000000ff050d7210 */ /* 0x000fe20007ffe1ff */
[----:B------:R-:W-:Y:S01]  /*1030*/  IMAD.HI.U32 R6, R11, R2, RZ ;  /* 0x000000020b067227 */ /* 0x000fe200078e00ff */
[----:B------:R-:W-:-:S03]  /*1040*/  @P0 SHF.R.U32.HI R12, RZ, R3, R14 ;  /* 0x00000003ff0c0219 */ /* 0x000fc6000001160e */
[----:B------:R-:W-:Y:S01]  /*1050*/  IMAD R13, R4, R13, R20 ;  /* 0x0000000d040d7224 */ /* 0x000fe200078e0214 */
[----:B------:R-:W-:Y:S01]  /*1060*/  @P0 SHF.R.U32.HI R11, RZ, R3, R6 ;  /* 0x00000003ff0b0219 */ /* 0x000fe20000011606 */
[----:B------:R-:W-:-:S04]  /*1070*/  IMAD R12, R12, R9, RZ ;  /* 0x000000090c0c7224 */ /* 0x000fc800078e02ff */
[----:B------:R-:W-:Y:S01]  /*1080*/  IMAD R6, R11, R9, RZ ;  /* 0x000000090b067224 */ /* 0x000fe200078e02ff */
[----:B------:R-:W-:-:S04]  /*1090*/  ISETP.GE.AND P1, PT, R5, R12, PT ;  /* 0x0000000c0500720c */ /* 0x000fc80003f26270 */
[----:B------:R-:W-:Y:S01]  /*10a0*/  ISETP.GE.OR P1, PT, R7, R6, P1 ;  /* 0x000000060700720c */ /* 0x000fe20000f26670 */
[----:B------:R-:W-:-:S05]  /*10b0*/  IMAD.HI.U32 R6, R5, R2, RZ ;  /* 0x0000000205067227 */ /* 0x000fca00078e00ff */
[----:B------:R-:W-:-:S04]  /*10c0*/  SHF.R.U32.HI R6, RZ, R3, R6 ;  /* 0x00000003ff067219 */ /* 0x000fc80000011606 */
[----:B------:R-:W-:-:S03]  /*10d0*/  SEL R6, R5, R6, !P0 ;  /* 0x0000000605067207 */ /* 0x000fc60004000000 */
[----:B------:R-:W-:Y:S01]  /*10e0*/  @!P1 IMAD.HI.U32 R8, R7, R2, RZ ;  /* 0x0000000207089227 */ /* 0x000fe200078e00ff */
[----:B------:R-:W-:-:S04]  /*10f0*/  IADD3 R2, PT, PT, -R6, RZ, RZ ;  /* 0x000000ff06027210 */ /* 0x000fc80007ffe1ff */
[----:B------:R-:W-:Y:S01]  /*1100*/  @!P1 SHF.R.U32.HI R8, RZ, R3, R8 ;  /* 0x00000003ff089219 */ /* 0x000fe20000011608 */
[----:B------:R-:W-:-:S03]  /*1110*/  IMAD R2, R9, R2, R5 ;  /* 0x0000000209027224 */ /* 0x000fc600078e0205 */
[----:B------:R-:W-:-:S05]  /*1120*/  @!P1 SEL R3, R7, R8, !P0 ;  /* 0x0000000807039207 */ /* 0x000fca0004000000 */
[--C-:B------:R-:W-:Y:S02]  /*1130*/  @!P1 IMAD.IADD R6, R6, 0x1, -R3.reuse ;  /* 0x0000000106069824 */ /* 0x100fe400078e0a03 */
[----:B------:R-:W-:Y:S01]  /*1140*/  @!P1 IMAD R3, R2, R11, R3 ;  /* 0x0000000b02039224 */ /* 0x000fe200078e0203 */
[----:B------:R-:W-:Y:S01]  /*1150*/  IADD3 R2, PT, PT, -R7, RZ, RZ ;  /* 0x000000ff07027210 */ /* 0x000fe20007ffe1ff */
[----:B------:R-:W-:Y:S02]  /*1160*/  @!P1 IMAD R5, R6, R9, R7 ;  /* 0x0000000906059224 */ /* 0x000fe400078e0207 */
[----:B------:R-:W-:Y:S02]  /*1170*/  @!P1 IMAD.MOV.U32 R7, RZ, RZ, R3 ;  /* 0x000000ffff079224 */ /* 0x000fe400078e0003 */
[----:B------:R-:W-:Y:S02]  /*1180*/  IMAD R2, R10, R2, R21 ;  /* 0x000000020a027224 */ /* 0x000fe400078e0215 */
[----:B------:R-:W-:-:S02]  /*1190*/  IMAD R20, R5, R4, R13 ;  /* 0x0000000405147224 */ /* 0x000fc400078e020d */
[----:B------:R-:W-:Y:S02]  /*11a0*/  IMAD R21, R7, R10, R2 ;  /* 0x0000000a07157224 */ /* 0x000fe400078e0202 */
.L_x_15:
[----:B------:R-:W1:Y:S01]  /*11b0*/  LDCU UR4, c[0x0][0xb30] ;  /* 0x00016600ff0477ac */ /* 0x000e620008000800 */
[----:B------:R-:W2:Y:S08]  /*11c0*/  S2UR UR37, SR_CgaCtaId ;  /* 0x00000000002579c3 */ /* 0x000eb00000008800 */
[----:B------:R-:W3:Y:S01]  /*11d0*/  LDC R40, c[0x0][0xb24] ;  /* 0x0002c900ff287b82 */ /* 0x000ee20000000800 */
[----:B-1----:R-:W-:-:S09]  /*11e0*/  UISETP.NE.AND UP1, UPT, UR4, 0x1, UPT ;  /* 0x000000010400788c */ /* 0x002fd2000bf25270 */
[----:B--2---:R-:W-:Y:S05]  /*11f0*/  BRA.U UP1, `(.L_x_16) ;  /* 0x0000000101407547 */ /* 0x004fea000b800000 */
[----:B------:R-:W1:Y:S08]  /*1200*/  LDC.64 R4, c[0x0][0xb10] ;  /* 0x0002c400ff047b82 */ /* 0x000e700000000a00 */
[----:B------:R-:W2:Y:S08]  /*1210*/  LDC.64 R2, c[0x0][0xb18] ;  /* 0x0002c600ff027b82 */ /* 0x000eb00000000a00 */
[----:B------:R-:W4:Y:S08]  /*1220*/  LDC R6, c[0x0][0xb20] ;  /* 0x0002c800ff067b82 */ /* 0x000f300000000800 */
[----:B------:R-:W3:Y:S01]  /*1230*/  LDC R8, c[0x0][0xb0c] ;  /* 0x0002c300ff087b82 */ /* 0x000ee20000000800 */
[----:B-1----:R-:W-:-:S05]  /*1240*/  IMAD.HI.U32 R4, R21, R4, RZ ;  /* 0x0000000415047227 */ /* 0x002fca00078e00ff */
[----:B------:R-:W-:Y:S01]  /*1250*/  SHF.R.U32.HI R4, RZ, R5, R4 ;  /* 0x00000005ff047219 */ /* 0x000fe20000011604 */
[----:B--2---:R-:W-:Y:S01]  /*1260*/  IMAD.HI.U32 R3, R20, R3, RZ ;  /* 0x0000000314037227 */ /* 0x004fe200078e00ff */
[----:B------:R-:W-:-:S04]  /*1270*/  ISETP.NE.AND P0, PT, R2, 0x1, PT ;  /* 0x000000010200780c */ /* 0x000fc80003f05270 */
[----:B----4-:R-:W-:-:S04]  /*1280*/  SHF.R.U32.HI R3, RZ, R6, R3 ;  /* 0x00000006ff037219 */ /* 0x010fc80000011603 */
[----:B------:R-:W-:Y:S02]  /*1290*/  SEL R3, R20, R3, !P0 ;  /* 0x0000000314037207 */ /* 0x000fe40004000000 */
[----:B---3--:R-:W-:-:S04]  /*12a0*/  ISETP.NE.AND P1, PT, R8, 0x1, PT ;  /* 0x000000010800780c */ /* 0x008fc80003f25270 */
[----:B------:R-:W-:-:S05]  /*12b0*/  SEL R4, R21, R4, !P1 ;  /* 0x0000000415047207 */ /* 0x000fca0004800000 */
[----:B------:R-:W-:Y:S02]  /*12c0*/  IMAD.IADD R5, R3, 0x1, -R4 ;  /* 0x0000000103057824 */ /* 0x000fe400078e0a04 */
[----:B------:R-:W-:Y:S02]  /*12d0*/  IMAD.IADD R3, R4, 0x1, -R3 ;  /* 0x0000000104037824 */ /* 0x000fe400078e0a03 */
[----:B------:R-:W-:Y:S02]  /*12e0*/  IMAD R21, R5, R8, R21 ;  /* 0x0000000805157224 */ /* 0x000fe400078e0215 */
[----:B------:R-:W-:-:S07]  /*12f0*/  IMAD R20, R3, R2, R20 ;  /* 0x0000000203147224 */ /* 0x000fce00078e0214 */
.L_x_16:
[----:B------:R-:W-:Y:S01]  /*1300*/  BAR.SYNC.DEFER_BLOCKING 0x0 ;  /* 0x0000000000007b1d */ /* 0x000fe20000010000 */
[----:B------:R-:W-:Y:S01]  /*1310*/  UISETP.NE.AND UP1, UPT, UR8, 0x2, UPT ;  /* 0x000000020800788c */ /* 0x000fe2000bf25270 */
[----:B------:R-:W-:Y:S02]  /*1320*/  ISETP.NE.OR P5, PT, R0, 0x2, !P5 ;  /* 0x000000020000780c */ /* 0x000fe40006fa5670 */
[----:B------:R-:W-:-:S06]  /*1330*/  LOP3.LUT R2, R127, 0x1f, RZ, 0xc0, !PT ;  /* 0x0000001f7f027812 */ /* 0x000fcc00078ec0ff */
[----:B------:R-:W-:Y:S05]  /*1340*/  BRA.U UP1, `(.L_x_17) ;  /* 0x0000001101387547 */ /* 0x000fea000b800000 */
[----:B------:R-:W1:Y:S01]  /*1350*/  LDCU UR13, c[0x0][0x38c] ;  /* 0x00007180ff0d77ac */ /* 0x000e620008000800 */
[----:B------:R-:W2:Y:S01]  /*1360*/  LDC R9, c[0x0][0x370] ;  /* 0x0000dc00ff097b82 */ /* 0x000ea20000000800 */
[----:B------:R-:W-:Y:S01]  /*1370*/  PLOP3.LUT P1, PT, PT, PT, UP2, 0x80, 0x8 ;  /* 0x000000000008781c */ /* 0x000fe20003f2f028 */
[----:B------:R-:W-:Y:S01]  /*1380*/  IMAD.MOV.U32 R15, RZ, RZ, 0x1 ;  /* 0x00000001ff0f7424 */ /* 0x000fe200078e00ff */
[----:B------:R-:W-:Y:S01]  /*1390*/  ISETP.EQ.OR P4, PT, R2, RZ, P5 ;  /* 0x000000ff0200720c */ /* 0x000fe20002f82670 */
[----:B------:R-:W-:Y:S01]  /*13a0*/  IMAD.MOV.U32 R14, RZ, RZ, RZ ;  /* 0x000000ffff0e7224 */ /* 0x000fe200078e00ff */
[----:B------:R-:W-:Y:S02]  /*13b0*/  PLOP3.LUT P1, PT, P1, PT, PT, 0x8, 0x80 ;  /* 0x000000000080781c */ /* 0x000fe40000f2e170 */
[----:B------:R-:W-:Y:S01]  /*13c0*/  CS2R R12, SRZ ;  /* 0x00000000000c7805 */ /* 0x000fe2000001ff00 */
[----:B------:R-:W-:Y:S01]  /*13d0*/  IMAD.MOV.U32 R10, RZ, RZ, 0x1 ;  /* 0x00000001ff0a7424 */ /* 0x000fe200078e00ff */
[----:B------:R-:W4:Y:S01]  /*13e0*/  LDC R0, c[0x0][0x374] ;  /* 0x0000dd00ff007b82 */ /* 0x000f220000000800 */
[----:B------:R-:W2:Y:S01]  /*13f0*/  LDCU.64 UR22, c[0x0][0x348] ;  /* 0x00006900ff1677ac */ /* 0x000ea20008000a00 */
[----:B------:R-:W-:Y:S01]  /*1400*/  UMOV UR6, URZ ;  /* 0x000000ff00067c82 */ /* 0x000fe20008000000 */
[----:B-1----:R-:W-:-:S04]  /*1410*/  UIADD3 UR5, UPT, UPT, UR13, 0x1f, URZ ;  /* 0x0000001f0d057890 */ /* 0x002fc8000fffe0ff */
[----:B------:R-:W-:-:S04]  /*1420*/  USHF.R.S32.HI UR4, URZ, 0x1f, UR5 ;  /* 0x0000001fff047899 */ /* 0x000fc80008011405 */
[----:B------:R-:W-:-:S04]  /*1430*/  ULEA.HI UR4, UR4, UR5, URZ, 0x5 ;  /* 0x0000000504047291 */ /* 0x000fc8000f8f28ff */
[----:B------:R-:W-:Y:S02]  /*1440*/  USHF.R.S32.HI UR15, URZ, 0x5, UR4 ;  /* 0x00000005ff0f7899 */ /* 0x000fe40008011404 */
[----:B------:R-:W-:Y:S02]  /*1450*/  UIADD3 UR4, UPT, UPT, UR13, -0x1, URZ ;  /* 0xffffffff0d047890 */ /* 0x000fe4000fffe0ff */
[----:B------:R-:W-:Y:S02]  /*1460*/  UISETP.LT.U32.AND UP0, UPT, UR15, 0x3, UPT ;  /* 0x000000030f00788c */ /* 0x000fe4000bf01070 */
[----:B------:R-:W-:Y:S02]  /*1470*/  UISETP.GE.U32.AND UP1, UPT, UR4, -0x3f, UPT ;  /* 0xffffffc10400788c */ /* 0x000fe4000bf26070 */
[----:B------:R-:W-:Y:S02]  /*1480*/  USEL UR14, UR15, 0x3, UP0 ;  /* 0x000000030f0e7887 */ /* 0x000fe40008000000 */
[----:B------:R-:W-:-:S02]  /*1490*/  UIADD3 UR13, UPT, UPT, UR13, 0x3e, URZ ;  /* 0x0000003e0d0d7890 */ /* 0x000fc4000fffe0ff */
[----:B------:R-:W-:Y:S02]  /*14a0*/  UIADD3 UR5, UPT, UPT, UR14, -0x1, URZ ;  /* 0xffffffff0e057890 */ /* 0x000fe4000fffe0ff */
[----:B------:R-:W-:-:S03]  /*14b0*/  UIADD3 UR7, UPT, UPT, UR15, -UR14, URZ ;  /* 0x8000000e0f077290 */ /* 0x000fc6000fffe0ff */
[----:B------:R-:W-:-:S04]  /*14c0*/  @UP1 UIADD3 UR5, UPT, UPT, UR14, URZ, URZ ;  /* 0x000000ff0e051290 */ /* 0x000fc8000fffe0ff */
[----:B--2---:R-:W-:-:S12]  /*14d0*/  UIADD3 UR5, UPT, UPT, UR5, 0x1, URZ ;  /* 0x0000000105057890 */ /* 0x004fd8000fffe0ff */
.L_x_35:
[----:B------:R-:W-:Y:S01]  /*14e0*/  UISETP.NE.AND UP0, UPT, UR37, URZ, UPT ;  /* 0x000000ff2500728c */ /* 0x000fe2000bf05270 */
[----:B------:R-:W1:Y:S08]  /*14f0*/  S2UR UR37, SR_CgaCtaId ;  /* 0x00000000002579c3 */ /* 0x000e700000008800 */
[----:B------:R-:W-:Y:S05]  /*1500*/  BRA.U UP0, `(.L_x_18) ;  /* 0x0000000100347547 */ /* 0x000fea000b800000 */
[----:B------:R-:W2:Y:S01]  /*1510*/  S2R R2, SR_CgaCtaId ;  /* 0x0000000000027919 */ /* 0x000ea20000008800 */
[----:B------:R-:W-:-:S04]  /*1520*/  MOV R3, 0x400 ;  /* 0x0000040000037802 */ /* 0x000fc80000000f00 */
[----:B--2---:R-:W-:Y:S02]  /*1530*/  LEA R3, R2, R3, 0x18 ;  /* 0x0000000302037211 */ /* 0x004fe400078ec0ff */
[----:B------:R-:W-:-:S03]  /*1540*/  SHF.L.U32 R2, R10, 0x1f, RZ ;  /* 0x0000001f0a027819 */ /* 0x000fc600000006ff */
[----:B------:R-:W-:-:S04]  /*1550*/  IMAD R3, R12, 0x8, R3 ;  /* 0x000000080c037824 */ /* 0x000fc800078e0203 */
[----:B------:R-:W2:Y:S02]  /*1560*/  SYNCS.PHASECHK.TRANS64.TRYWAIT P0, [R3+URZ+0xd0], R2 ;  /* 0x0000d002030075a7 */ /* 0x000ea400080011ff */
[----:B--2---:R-:W-:Y:S05]  /*1570*/  @!P0 BRA `(.L_x_19) ;  /* 0x0000009c00688947 */ /* 0x004fea0003800000 */
.L_x_164:
[----:B------:R-:W-:Y:S01]  /*1580*/  VIADD R12, R12, 0x1 ;  /* 0x000000010c0c7836 */ /* 0x000fe20000000000 */
[----:B------:R2:W-:Y:S04]  /*1590*/  SYNCS.ARRIVE.TRANS64.A1T0 RZ, [R3+URZ+0xc0], RZ ;  /* 0x0000c0ff03ff79a7 */ /* 0x0005e800081000ff */
[----:B------:R-:W-:-:S04]  /*15a0*/  ISETP.NE.AND P0, PT, R12, 0x2, PT ;  /* 0x000000020c00780c */ /* 0x000fc80003f05270 */
[----:B------:R-:W-:Y:S02]  /*15b0*/  SEL R12, R12, RZ, P0 ;  /* 0x000000ff0c0c7207 */ /* 0x000fe40000000000 */
[----:B--2---:R-:W-:-:S04]  /*15c0*/  SEL R3, RZ, 0x1, P0 ;  /* 0x00000001ff037807 */ /* 0x004fc80000000000 */
[----:B------:R-:W-:-:S07]  /*15d0*/  LOP3.LUT R10, R10, R3, RZ, 0x3c, !PT ;  /* 0x000000030a0a7212 */ /* 0x000fce00078e3cff */
.L_x_18:
[----:B------:R-:W-:Y:S01]  /*15e0*/  UMOV UR4, 0x400 ;  /* 0x0000040000047882 */ /* 0x000fe20000000000 */
[----:B------:R-:W-:Y:S01]  /*15f0*/  SHF.L.U32 R2, R15, 0x1f, RZ ;  /* 0x0000001f0f027819 */ /* 0x000fe200000006ff */
[----:B-1----:R-:W-:Y:S01]  /*1600*/  ULEA UR4, UR37, UR4, 0x18 ;  /* 0x0000000425047291 */ /* 0x002fe2000f8ec0ff */
[----:B------:R-:W-:Y:S01]  /*1610*/  R2UR UR35, R21 ;  /* 0x00000000152372ca */ /* 0x000fe200000e0000 */
[----:B------:R-:W-:Y:S01]  /*1620*/  UISETP.GE.U32.AND UP0, UPT, UR13, 0x3f, UPT ;  /* 0x0000003f0d00788c */ /* 0x000fe2000bf06070 */
[----:B------:R-:W-:Y:S01]  /*1630*/  R2UR UR11, R20 ;  /* 0x00000000140b72ca */ /* 0x000fe200000e0000 */
[----:B------:R-:W-:Y:S01]  /*1640*/  ULEA UR8, UR6, UR4, 0x3 ;  /* 0x0000000406087291 */ /* 0x000fe2000f8e18ff */
[----:B------:R-:W-:-:S08]  /*1650*/  UMOV UR24, URZ ;  /* 0x000000ff00187c82 */ /* 0x000fd00008000000 */
[----:B------:R1:W2:Y:S01]  /*1660*/  SYNCS.PHASECHK.TRANS64.TRYWAIT P0, [UR8+0x18], R2 ;  /* 0x00001802ff0075a7 */ /* 0x0002a20008001108 */
[----:B------:R-:W-:Y:S02]  /*1670*/  USHF.L.U32 UR35, UR35, 0x7, URZ ;  /* 0x0000000723237899 */ /* 0x000fe400080006ff */
[----:B------:R-:W-:Y:S01]  /*1680*/  USHF.L.U32 UR11, UR11, 0x8, URZ ;  /* 0x000000080b0b7899 */ /* 0x000fe200080006ff */
[----:B------:R-:W-:Y:S11]  /*1690*/  BRA.U !UP0, `(.L_x_20) ;  /* 0x0000000108a87547 */ /* 0x000ff6000b800000 */
[----:B------:R-:W-:Y:S01]  /*16a0*/  UMOV UR16, URZ ;  /* 0x000000ff00107c82 */ /* 0x000fe20008000000 */
[----:B------:R-:W-:-:S05]  /*16b0*/  UMOV UR17, UR6 ;  /* 0x0000000600117c82 */ /* 0x000fca0008000000 */
.L_x_25:
[----:B-1----:R-:W-:Y:S01]  /*16c0*/  ULEA UR33, UR17, UR4, 0x3 ;  /* 0x0000000411217291 */ /* 0x002fe2000f8e18ff */
[----:B--2---:R-:W-:Y:S01]  /*16d0*/  @!P5 MOV R3, 0xc000 ;  /* 0x0000c0000003d802 */ /* 0x004fe20000000f00 */
[----:B--2---:R-:W-:Y:S10]  /*16e0*/  @P0 BRA `(.L_x_21) ;  /* 0x00000000000c0947 */ /* 0x004ff40003800000 */
[----:B------:R-:W-:-:S04]  /*16f0*/  SHF.L.U32 R5, R15, 0x1f, RZ ;  /* 0x0000001f0f057819 */ /* 0x000fc800000006ff */
[----:B------:R-:W2:Y:S02]  /*1700*/  SYNCS.PHASECHK.TRANS64.TRYWAIT P0, [UR33+0x18], R5 ;  /* 0x00001805ff0075a7 */ /* 0x000ea40008001121 */
[----:B--2---:R-:W-:Y:S05]  /*1710*/  @!P0 BRA `(.L_x_22) ;  /* 0x0000009c00148947 */ /* 0x004fea0003800000 */
.L_x_21:
[----:B------:R2:W-:Y:S01]  /*1720*/  @!P5 SYNCS.ARRIVE.TRANS64 RZ, [UR33], R3 ;  /* 0x00000003ffffd9a7 */ /* 0x0005e20008000021 */
[----:B------:R-:W-:Y:S04]  /*1730*/  BSSY.RECONVERGENT B0, `(.L_x_23) ;  /* 0x0000003000007945 */ /* 0x000fe80003800200 */
[----:B------:R-:W-:Y:S05]  /*1740*/  @P4 BRA `(.L_x_24) ;  /* 0x0000000000044947 */ /* 0x000fea0003800000 */
[----:B------:R-:W-:Y:S05]  /*1750*/  BPT.TRAP 0x1 ;  /* 0x000000040000795c */ /* 0x000fea0000300000 */
.L_x_24:
[----:B------:R-:W-:Y:S05]  /*1760*/  BSYNC.RECONVERGENT B0 ;  /* 0x0000000000007941 */ /* 0x000fea0003800200 */
.L_x_23:
[----:B------:R-:W-:Y:S02]  /*1770*/  UIADD3 UR6, UPT, UPT, UR17, 0x1, URZ ;  /* 0x0000000111067890 */ /* 0x000fe4000fffe0ff */
[----:B------:R-:W-:Y:S02]  /*1780*/  ULEA UR32, UR17, UR4, 0xe ;  /* 0x0000000411207291 */ /* 0x000fe4000f8e70ff */
[----:B------:R-:W-:Y:S02]  /*1790*/  UISETP.NE.AND UP0, UPT, UR6, 0x3, UPT ;  /* 0x000000030600788c */ /* 0x000fe4000bf05270 */
[----:B------:R-:W-:Y:S02]  /*17a0*/  UIADD3 UR26, UP1, UPT, UR22, 0x80, URZ ;  /* 0x00000080161a7890 */ /* 0x000fe4000ff3e0ff */
[----:B------:R-:W-:Y:S02]  /*17b0*/  USEL UR9, URZ, 0x1, UP0 ;  /* 0x00000001ff097887 */ /* 0x000fe40008000000 */
[----:B------:R-:W-:-:S02]  /*17c0*/  USEL UR6, UR6, URZ, UP0 ;  /* 0x000000ff06067287 */ /* 0x000fc40008000000 */
[----:B------:R-:W-:Y:S02]  /*17d0*/  UIADD3 UR20, UP0, UPT, UR22, 0x180, URZ ;  /* 0x0000018016147890 */ /* 0x000fe4000ff1e0ff */
[----:B------:R-:W-:Y:S01]  /*17e0*/  ULEA UR8, UR6, UR4, 0x3 ;  /* 0x0000000406087291 */ /* 0x000fe2000f8e18ff */
[----:B------:R-:W-:Y:S01]  /*17f0*/  LOP3.LUT R15, R15, UR9, RZ, 0x3c, !PT ;  /* 0x000000090f0f7c12 */ /* 0x000fe2000f8e3cff */
[----:B------:R-:W-:Y:S02]  /*1800*/  USHF.L.U32 UR34, UR16, 0x5, URZ ;  /* 0x0000000510227899 */ /* 0x000fe400080006ff */
[----:B------:R-:W-:Y:S01]  /*1810*/  UIADD3.X UR27, UPT, UPT, URZ, UR23, URZ, UP1, !UPT ;  /* 0x00000017ff1b7290 */ /* 0x000fe20008ffe4ff */
[----:B-1----:R-:W-:Y:S01]  /*1820*/  SHF.L.U32 R2, R15, 0x1f, RZ ;  /* 0x0000001f0f027819 */ /* 0x002fe200000006ff */
[----:B------:R-:W-:Y:S02]  /*1830*/  UIADD3 UR32, UPT, UPT, UR32, 0x10800, URZ ;  /* 0x0001080020207890 */ /* 0x000fe4000fffe0ff */
[----:B------:R-:W-:Y:S01]  /*1840*/  UIADD3.X UR21, UPT, UPT, URZ, UR23, URZ, UP0, !UPT ;  /* 0x00000017ff157290 */ /* 0x000fe200087fe4ff */
[----:B------:R1:W1:Y:S01]  /*1850*/  SYNCS.PHASECHK.TRANS64.TRYWAIT P0, [UR8+0x18], R2 ;  /* 0x00001802ff0075a7 */ /* 0x0002620008001108 */
[----:B------:R-:W-:Y:S01]  /*1860*/  ULEA UR8, UR17, UR4, 0xf ;  /* 0x0000000411087291 */ /* 0x000fe2000f8e78ff */
[----:B------:R-:W-:Y:S01]  /*1870*/  UMOV UR18, 0x0 ;  /* 0x0000000000127882 */ /* 0x000fe20000000000 */
[----:B------:R-:W-:-:S02]  /*1880*/  UMOV UR19, 0x10000000 ;  /* 0x1000000000137882 */ /* 0x000fc40000000000 */
[----:B------:R-:W-:Y:S01]  /*1890*/  UIADD3 UR8, UPT, UPT, UR8, 0x1c800, URZ ;  /* 0x0001c80008087890 */ /* 0x000fe2000fffe0ff */
[----:B------:R1:W-:Y:S01]  /*18a0*/  UTMALDG.3D [UR32], [UR26], desc[UR18] ;  /* 0x000012201a0075b4 */ /* 0x0003e20008011000 */
[----:B------:R-:W-:Y:S01]  /*18b0*/  UMOV UR12, UR36 ;  /* 0x00000024000c7c82 */ /* 0x000fe20008000000 */
[----:B------:R-:W-:Y:S01]  /*18c0*/  UMOV UR9, UR33 ;  /* 0x0000002100097c82 */ /* 0x000fe20008000000 */
[----:B------:R-:W-:Y:S01]  /*18d0*/  UMOV UR10, UR34 ;  /* 0x00000022000a7c82 */ /* 0x000fe20008000000 */
[----:B------:R-:W-:Y:S01]  /*18e0*/  UIADD3 UR16, UPT, UPT, UR16, 0x1, URZ ;  /* 0x0000000110107890 */ /* 0x000fe2000fffe0ff */
[----:B------:R-:W-:Y:S01]  /*18f0*/  UMOV UR24, UR5 ;  /* 0x0000000500187c82 */ /* 0x000fe20008000000 */
[----:B------:R-:W-:Y:S02]  /*1900*/  UMOV UR17, UR6 ;  /* 0x0000000600117c82 */ /* 0x000fe40008000000 */
[----:B------:R1:W-:Y:S01]  /*1910*/  UTMALDG.3D [UR8], [UR20], desc[UR18] ;  /* 0x00001208140075b4 */ /* 0x0003e20008011000 */
[----:B------:R-:W-:-:S09]  /*1920*/  UISETP.NE.AND UP0, UPT, UR16, UR5, UPT ;  /* 0x000000051000728c */ /* 0x000fd2000bf05270 */
[----:B------:R-:W-:Y:S05]  /*1930*/  BRA.U UP0, `(.L_x_25) ;  /* 0xfffffffd00607547 */ /* 0x000fea000b83ffff */
.L_x_20:
[----:B-1----:R-:W-:Y:S01]  /*1940*/  ULEA UR8, UR6, UR4, 0x3 ;  /* 0x0000000406087291 */ /* 0x002fe2000f8e18ff */
[----:B------:R-:W-:Y:S01]  /*1950*/  SHF.L.U32 R2, R15, 0x1f, RZ ;  /* 0x0000001f0f027819 */ /* 0x000fe200000006ff */
[----:B------:R-:W-:Y:S01]  /*1960*/  @!P1 SYNCS.ARRIVE.TRANS64.A1T0 RZ, [UR4+0x78], RZ ;  /* 0x000078ffffff99a7 */ /* 0x000fe20008100004 */
[----:B------:R-:W-:-:S06]  /*1970*/  UISETP.GT.AND UP0, UPT, UR15, UR14, UPT ;  /* 0x0000000e0f00728c */ /* 0x000fcc000bf04270 */
[----:B--2---:R1:W2:Y:S03]  /*1980*/  SYNCS.PHASECHK.TRANS64.TRYWAIT P0, [UR8+0x18], R2 ;  /* 0x00001802ff0075a7 */ /* 0x0042a60008001108 */
[----:B------:R-:W-:Y:S05]  /*1990*/  BRA.U !UP0, `(.L_x_26) ;  /* 0x0000000108ac7547 */ /* 0x000fea000b800000 */
[----:B------:R-:W-:Y:S01]  /*19a0*/  UIADD3 UR21, UPT, UPT, UR7, UR24, URZ ;  /* 0x0000001807157290 */ /* 0x000fe2000fffe0ff */
[----:B------:R-:W-:-:S11]  /*19b0*/  UMOV UR25, UR6 ;  /* 0x0000000600197c82 */ /* 0x000fd60008000000 */
.L_x_31:
[----:B-1----:R-:W-:Y:S01]  /*19c0*/  ULEA UR17, UR25, UR4, 0x3 ;  /* 0x0000000419117291 */ /* 0x002fe2000f8e18ff */
[----:B--2---:R-:W-:Y:S01]  /*19d0*/  @!P5 MOV R3, 0xc000 ;  /* 0x0000c0000003d802 */ /* 0x004fe20000000f00 */
[----:B--2---:R-:W-:Y:S10]  /*19e0*/  @P0 BRA `(.L_x_27) ;  /* 0x00000000000c0947 */ /* 0x004ff40003800000 */
[----:B------:R-:W-:-:S04]  /*19f0*/  SHF.L.U32 R5, R15, 0x1f, RZ ;  /* 0x0000001f0f057819 */ /* 0x000fc800000006ff */
[----:B------:R-:W2:Y:S02]  /*1a00*/  SYNCS.PHASECHK.TRANS64.TRYWAIT P0, [UR17+0x18], R5 ;  /* 0x00001805ff0075a7 */ /* 0x000ea40008001111 */
[----:B--2---:R-:W-:Y:S05]  /*1a10*/  @!P0 BRA `(.L_x_28) ;  /* 0x00000098006c8947 */ /* 0x004fea0003800000 */
.L_x_27:
[----:B------:R2:W-:Y:S01]  /*1a20*/  @!P5 SYNCS.ARRIVE.TRANS64 RZ, [UR17], R3 ;  /* 0x00000003ffffd9a7 */ /* 0x0005e20008000011 */
[----:B------:R-:W-:Y:S04]  /*1a30*/  BSSY.RECONVERGENT B0, `(.L_x_29) ;  /* 0x0000003000007945 */ /* 0x000fe80003800200 */
[----:B------:R-:W-:Y:S05]  /*1a40*/  @P4 BRA `(.L_x_30) ;  /* 0x0000000000044947 */ /* 0x000fea0003800000 */
[----:B------:R-:W-:Y:S05]  /*1a50*/  BPT.TRAP 0x1 ;  /* 0x000000040000795c */ /* 0x000fea0000300000 */
.L_x_30:
[----:B------:R-:W-:Y:S05]  /*1a60*/  BSYNC.RECONVERGENT B0 ;  /* 0x0000000000007941 */ /* 0x000fea0003800200 */
.L_x_29:
        /* <DEDUP_REMOVED lines=10> */
[----:B------:R-:W-:Y:S01]  /*1b10*/  UIADD3 UR16, UPT, UPT, UR16, 0x10800, URZ ;  /* 0x0001080010107890 */ /* 0x000fe2000fffe0ff */
[----:B-1----:R-:W-:Y:S01]  /*1b20*/  SHF.L.U32 R2, R15, 0x1f, RZ ;  /* 0x0000001f0f027819 */ /* 0x002fe200000006ff */
[----:B------:R-:W-:Y:S02]  /*1b30*/  UIADD3.X UR31, UPT, UPT, URZ, UR23, URZ, UP1, !UPT ;  /* 0x00000017ff1f7290 */ /* 0x000fe40008ffe4ff */
[----:B------:R-:W-:Y:S01]  /*1b40*/  UIADD3.X UR29, UPT, UPT, URZ, UR23, URZ, UP0, !UPT ;  /* 0x00000017ff1d7290 */ /* 0x000fe200087fe4ff */
[----:B------:R1:W1:Y:S01]  /*1b50*/  SYNCS.PHASECHK.TRANS64.TRYWAIT P0, [UR8+0x18], R2 ;  /* 0x00001802ff0075a7 */ /* 0x0002620008001108 */
[----:B------:R-:W-:Y:S01]  /*1b60*/  ULEA UR8, UR25, UR4, 0xf ;  /* 0x0000000419087291 */ /* 0x000fe2000f8e78ff */
[----:B------:R-:W-:Y:S01]  /*1b70*/  UMOV UR26, 0x0 ;  /* 0x00000000001a7882 */ /* 0x000fe20000000000 */
[----:B------:R-:W-:-:S02]  /*1b80*/  UMOV UR27, 0x10000000 ;  /* 0x10000000001b7882 */ /* 0x000fc40000000000 */
[----:B------:R-:W-:Y:S01]  /*1b90*/  UIADD3 UR8, UPT, UPT, UR8, 0x1c800, URZ ;  /* 0x0001c80008087890 */ /* 0x000fe2000fffe0ff */
[----:B------:R-:W-:Y:S01]  /*1ba0*/  UMOV UR19, UR35 ;  /* 0x0000002300137c82 */ /* 0x000fe20008000000 */
[----:B------:R-:W-:Y:S01]  /*1bb0*/  UMOV UR20, UR36 ;  /* 0x0000002400147c82 */ /* 0x000fe20008000000 */
[----:B------:R-:W-:Y:S01]  /*1bc0*/  UMOV UR12, UR36 ;  /* 0x00000024000c7c82 */ /* 0x000fe20008000000 */
[----:B------:R-:W-:Y:S01]  /*1bd0*/  UMOV UR9, UR17 ;  /* 0x0000001100097c82 */ /* 0x000fe20008000000 */
[----:B------:R-:W-:Y:S01]  /*1be0*/  UMOV UR10, UR18 ;  /* 0x00000012000a7c82 */ /* 0x000fe20008000000 */
[----:B------:R1:W-:Y:S01]  /*1bf0*/  UTMALDG.3D [UR16], [UR30], desc[UR26] ;  /* 0x00001a101e0075b4 */ /* 0x0003e20008011000 */
[----:B------:R-:W-:Y:S01]  /*1c00*/  UIADD3 UR24, UPT, UPT, UR24, 0x1, URZ ;  /* 0x0000000118187890 */ /* 0x000fe2000fffe0ff */
[----:B------:R-:W-:-:S03]  /*1c10*/  UMOV UR25, UR6 ;  /* 0x0000000600197c82 */ /* 0x000fc60008000000 */
[----:B------:R-:W-:Y:S01]  /*1c20*/  UISETP.NE.AND UP0, UPT, UR24, UR21, UPT ;  /* 0x000000151800728c */ /* 0x000fe2000bf05270 */
[----:B------:R1:W-:Y:S08]  /*1c30*/  UTMALDG.3D [UR8], [UR28], desc[UR26] ;  /* 0x00001a081c0075b4 */ /* 0x0003f00008011000 */
[----:B------:R-:W-:Y:S05]  /*1c40*/  BRA.U UP0, `(.L_x_31) ;  /* 0xfffffffd005c7547 */ /* 0x000fea000b83ffff */
.L_x_26:
[C---:B-1----:R-:W-:Y:S01]  /*1c50*/  LEA R2, R14.reuse, UR4, 0x3 ;  /* 0x000000040e027c11 */ /* 0x042fe2000f8e18ff */
[----:B------:R-:W-:Y:S01]  /*1c60*/  NOP ;  /* 0x0000000000007918 */ /* 0x000fe20000000000 */
[----:B--2---:R-:W-:Y:S02]  /*1c70*/  SHF.L.U32 R3, R13, 0x1f, RZ ;  /* 0x0000001f0d037819 */ /* 0x004fe400000006ff */
[----:B------:R-:W-:Y:S02]  /*1c80*/  LEA R4, R14, UR4, 0x4 ;  /* 0x000000040e047c11 */ /* 0x000fe4000f8e20ff */
[----:B------:R-:W1:Y:S02]  /*1c90*/  SYNCS.PHASECHK.TRANS64.TRYWAIT P0, [R2+URZ+0x80], R3 ;  /* 0x00008003020075a7 */ /* 0x000e6400080011ff */
[----:B-1----:R-:W-:Y:S05]  /*1ca0*/  @!P0 BRA `(.L_x_32) ;  /* 0x0000009400e08947 */ /* 0x002fea0003800000 */
.L_x_167:
[----:B------:R-:W2:Y:S01]  /*1cb0*/  LDS.128 R4, [R4+0xf0] ;  /* 0x0000f00004047984 */ /* 0x000ea20000000c00 */
[----:B---3--:R-:W-:Y:S01]  /*1cc0*/  ISETP.GE.AND P0, PT, R40, 0x1, PT ;  /* 0x000000012800780c */ /* 0x008fe20003f06270 */
[----:B-1----:R-:W-:Y:S01]  /*1cd0*/  VIADD R2, R2, 0x90 ;  /* 0x0000009002027836 */ /* 0x002fe20000000000 */
[----:B------:R-:W-:Y:S01]  /*1ce0*/  @!PT LDS RZ, [RZ] ;  /* 0x00000000fffff984 */ /* 0x000fe20000000800 */
[----:B------:R-:W-:Y:S01]  /*1cf0*/  @!PT LDS RZ, [RZ] ;  /* 0x00000000fffff984 */ /* 0x000fe20000000800 */
[----:B------:R-:W-:Y:S01]  /*1d00*/  @!PT LDS RZ, [RZ] ;  /* 0x00000000fffff984 */ /* 0x000fe20000000800 */
[----:B------:R-:W-:Y:S01]  /*1d10*/  @!PT LDS RZ, [RZ] ;  /* 0x00000000fffff984 */ /* 0x000fe20000000800 */
[----:B------:R1:W-:Y:S06]  /*1d20*/  MEMBAR.ALL.CTA ;  /* 0x0000000000007992 */ /* 0x0003ec0000008000 */
[----:B-1----:R-:W1:Y:S01]  /*1d30*/  FENCE.VIEW.ASYNC.S ;  /* 0x00000000000073c6 */ /* 0x002e620000000000 */
[----:B------:R-:W-:-:S04]  /*1d40*/  PRMT R2, RZ, 0x654, R2 ;  /* 0x00000654ff027816 */ /* 0x000fc80000000002 */
[----:B-1----:R1:W-:Y:S01]  /*1d50*/  SYNCS.ARRIVE.TRANS64.RED.A1T0 RZ, [R2+URZ], RZ ;  /* 0x000000ff02ff79a7 */ /* 0x0023e200081004ff */
[----:B--2---:R-:W-:-:S13]  /*1d60*/  LOP3.LUT P2, RZ, R6, 0x1, RZ, 0xc0, !PT ;  /* 0x0000000106ff7812 */ /* 0x004fda000784c0ff */
[----:B------:R-:W-:Y:S01]  /*1d70*/  @P2 SHF.R.U32.HI R3, RZ, 0x10, R5 ;  /* 0x00000010ff032819 */ /* 0x000fe20000011605 */
[----:B------:R-:W-:Y:S01]  /*1d80*/  VOTEU.ANY UP0, P2 ;  /* 0x0000000000ff7886 */ /* 0x000fe20001000100 */
[----:B------:R-:W-:Y:S02]  /*1d90*/  @P2 MOV R11, R4 ;  /* 0x00000004000b2202 */ /* 0x000fe40000000f00 */
[----:B------:R-:W-:Y:S02]  /*1da0*/  @P2 R2UR.BROADCAST UR8, R3 ;  /* 0x00000000030822ca */ /* 0x000fe400008e0000 */
[----:B------:R-:W-:-:S11]  /*1db0*/  @P2 LOP3.LUT R8, R5, 0xffff, RZ, 0xc0, !PT ;  /* 0x0000ffff05082812 */ /* 0x000fd600078ec0ff */
[----:B------:R-:W-:Y:S01]  /*1dc0*/  @UP0 UMOV UR36, UR8 ;  /* 0x0000000800240c82 */ /* 0x000fe20008000000 */
[----:B-1----:R-:W-:Y:S05]  /*1dd0*/  @!P0 BRA `(.L_x_33) ;  /* 0x0000000000b88947 */ /* 0x002fea0003800000 */
[----:B------:R-:W4:Y:S01]  /*1de0*/  LDC.64 R4, c[0x0][0xb18] ;  /* 0x0002c600ff047b82 */ /* 0x000f220000000a00 */
[----:B------:R-:W-:-:S07]  /*1df0*/  ISETP.NE.AND P3, PT, R40, 0x1, PT ;  /* 0x000000012800780c */ /* 0x000fce0003f65270 */
[----:B------:R-:W1:Y:S08]  /*1e00*/  LDC.64 R6, c[0x0][0xb10] ;  /* 0x0002c400ff067b82 */ /* 0x000e700000000a00 */
[----:B------:R-:W2:Y:S08]  /*1e10*/  LDC R16, c[0x0][0xb20] ;  /* 0x0002c800ff107b82 */ /* 0x000eb00000000800 */
[----:B------:R-:W3:Y:S01]  /*1e20*/  LDC R18, c[0x0][0xb0c] ;  /* 0x0002c300ff127b82 */ /* 0x000ee20000000800 */
[----:B----4-:R-:W-:Y:S01]  /*1e30*/  IMAD.HI.U32 R17, R0, R5, RZ ;  /* 0x0000000500117227 */ /* 0x010fe200078e00ff */
[----:B------:R-:W-:-:S03]  /*1e40*/  ISETP.NE.AND P0, PT, R4, 0x1, PT ;  /* 0x000000010400780c */ /* 0x000fc60003f05270 */
[----:B------:R-:W-:-:S03]  /*1e50*/  IMAD.HI.U32 R5, R8, R5, RZ ;  /* 0x0000000508057227 */ /* 0x000fc600078e00ff */
[----:B------:R-:W4:Y:S01]  /*1e60*/  LDC.64 R2, c[0x0][0xb28] ;  /* 0x0002ca00ff027b82 */ /* 0x000f220000000a00 */
[----:B-1----:R-:W-:-:S04]  /*1e70*/  IMAD.HI.U32 R20, R9, R6, RZ ;  /* 0x0000000609147227 */ /* 0x002fc800078e00ff */
[----:B------:R-:W-:Y:S01]  /*1e80*/  IMAD.HI.U32 R22, R11, R6, RZ ;  /* 0x000000060b167227 */ /* 0x000fe200078e00ff */
[----:B------:R-:W-:Y:S02]  /*1e90*/  SHF.R.U32.HI R20, RZ, R7, R20 ;  /* 0x00000007ff147219 */ /* 0x000fe40000011614 */
[-C--:B--2---:R-:W-:Y:S02]  /*1ea0*/  SHF.R.U32.HI R17, RZ, R16.reuse, R17 ;  /* 0x00000010ff117219 */ /* 0x084fe40000011611 */
[----:B------:R-:W-:Y:S02]  /*1eb0*/  SHF.R.U32.HI R5, RZ, R16, R5 ;  /* 0x00000010ff057219 */ /* 0x000fe40000011605 */
[----:B------:R-:W-:Y:S02]  /*1ec0*/  SEL R17, R0, R17, !P0 ;  /* 0x0000001100117207 */ /* 0x000fe40004000000 */
[----:B------:R-:W-:Y:S02]  /*1ed0*/  SHF.R.U32.HI R22, RZ, R7, R22 ;  /* 0x00000007ff167219 */ /* 0x000fe40000011616 */
[----:B---3--:R-:W-:-:S02]  /*1ee0*/  ISETP.NE.AND P1, PT, R18, 0x1, PT ;  /* 0x000000011200780c */ /* 0x008fc40003f25270 */
[----:B------:R-:W-:Y:S02]  /*1ef0*/  SEL R5, R8, R5, !P0 ;  /* 0x0000000508057207 */ /* 0x000fe40004000000 */
[----:B------:R-:W-:Y:S02]  /*1f00*/  SEL R19, R9, R20, !P1 ;  /* 0x0000001409137207 */ /* 0x000fe40004800000 */
[----:B------:R-:W-:Y:S01]  /*1f10*/  SEL R7, R11, R22, !P1 ;  /* 0x000000160b077207 */ /* 0x000fe20004800000 */
[----:B----4-:R-:W-:-:S04]  /*1f20*/  IMAD.HI.U32 R20, R17, R2, RZ ;  /* 0x0000000211147227 */ /* 0x010fc800078e00ff */
[----:B------:R-:W-:Y:S01]  /*1f30*/  IMAD.HI.U32 R6, R19, R2, RZ ;  /* 0x0000000213067227 */ /* 0x000fe200078e00ff */
[----:B------:R-:W-:-:S04]  /*1f40*/  @P3 SHF.R.U32.HI R17, RZ, R3, R20 ;  /* 0x00000003ff113219 */ /* 0x000fc80000011614 */
[----:B------:R-:W-:Y:S01]  /*1f50*/  @P3 SHF.R.U32.HI R19, RZ, R3, R6 ;  /* 0x00000003ff133219 */ /* 0x000fe20000011606 */
[----:B------:R-:W-:-:S04]  /*1f60*/  IMAD R17, R40, R17, RZ ;  /* 0x0000001128117224 */ /* 0x000fc800078e02ff */
[----:B------:R-:W-:Y:S01]  /*1f70*/  IMAD R6, R40, R19, RZ ;  /* 0x0000001328067224 */ /* 0x000fe200078e02ff */
[C---:B------:R-:W-:Y:S02]  /*1f80*/  ISETP.GE.AND P0, PT, R5.reuse, R17, PT ;  /* 0x000000110500720c */ /* 0x040fe40003f06270 */
[----:B------:R-:W-:Y:S02]  /*1f90*/  IADD3 R17, PT, PT, -R5, RZ, RZ ;  /* 0x000000ff05117210 */ /* 0x000fe40007ffe1ff */
[----:B------:R-:W-:Y:S01]  /*1fa0*/  ISETP.GE.OR P0, PT, R7, R6, P0 ;  /* 0x000000060700720c */ /* 0x000fe20000706670 */
[----:B------:R-:W-:-:S04]  /*1fb0*/  IMAD.HI.U32 R6, R5, R2, RZ ;  /* 0x0000000205067227 */ /* 0x000fc800078e00ff */
[----:B------:R-:W-:Y:S01]  /*1fc0*/  IMAD R8, R4, R17, R8 ;  /* 0x0000001104087224 */ /* 0x000fe200078e0208 */
[----:B------:R-:W-:-:S04]  /*1fd0*/  SHF.R.U32.HI R6, RZ, R3, R6 ;  /* 0x00000003ff067219 */ /* 0x000fc80000011606 */
[----:B------:R-:W-:-:S03]  /*1fe0*/  SEL R6, R5, R6, !P3 ;  /* 0x0000000605067207 */ /* 0x000fc60005800000 */
[----:B------:R-:W-:-:S04]  /*1ff0*/  @!P0 IMAD.HI.U32 R16, R7, R2, RZ ;  /* 0x0000000207108227 */ /* 0x000fc800078e00ff */
[----:B------:R-:W-:Y:S01]  /*2000*/  IMAD.MOV R2, RZ, RZ, -R6 ;  /* 0x000000ffff027224 */ /* 0x000fe200078e0a06 */
[----:B------:R-:W-:-:S03]  /*2010*/  @!P0 SHF.R.U32.HI R16, RZ, R3, R16 ;  /* 0x00000003ff108219 */ /* 0x000fc60000011610 */
[----:B------:R-:W-:Y:S01]  /*2020*/  IMAD R2, R40, R2, R5 ;  /* 0x0000000228027224 */ /* 0x000fe200078e0205 */
        /* <DEDUP_REMOVED lines=9> */
.L_x_33:
[----:B------:R-:W1:Y:S02]  /*20c0*/  LDCU UR8, c[0x0][0xb30] ;  /* 0x00016600ff0877ac */ /* 0x000e640008000800 */
[----:B-1----:R-:W-:-:S09]  /*20d0*/  UISETP.NE.AND UP0, UPT, UR8, 0x1, UPT ;  /* 0x000000010800788c */ /* 0x002fd2000bf05270 */
[----:B------:R-:W-:Y:S05]  /*20e0*/  BRA.U UP0, `(.L_x_34) ;  /* 0x0000000100407547 */ /* 0x000fea000b800000 */
[----:B------:R-:W1:Y:S08]  /*20f0*/  LDC.64 R4, c[0x0][0xb10] ;  /* 0x0002c400ff047b82 */ /* 0x000e700000000a00 */
[----:B------:R-:W2:Y:S08]  /*2100*/  LDC.64 R2, c[0x0][0xb18] ;  /* 0x0002c600ff027b82 */ /* 0x000eb00000000a00 */
[----:B------:R-:W3:Y:S08]  /*2110*/  LDC R6, c[0x0][0xb20] ;  /* 0x0002c800ff067b82 */ /* 0x000ef00000000800 */
[----:B------:R-:W4:Y:S01]  /*2120*/  LDC R16, c[0x0][0xb0c] ;  /* 0x0002c300ff107b82 */ /* 0x000f220000000800 */
[----:B-1----:R-:W-:-:S05]  /*2130*/  IMAD.HI.U32 R4, R11, R4, RZ ;  /* 0x000000040b047227 */ /* 0x002fca00078e00ff */
[----:B------:R-:W-:Y:S01]  /*2140*/  SHF.R.U32.HI R4, RZ, R5, R4 ;  /* 0x00000005ff047219 */ /* 0x000fe20000011604 */
[----:B--2---:R-:W-:Y:S01]  /*2150*/  IMAD.HI.U32 R3, R8, R3, RZ ;  /* 0x0000000308037227 */ /* 0x004fe200078e00ff */
[----:B------:R-:W-:-:S04]  /*2160*/  ISETP.NE.AND P0, PT, R2, 0x1, PT ;  /* 0x000000010200780c */ /* 0x000fc80003f05270 */
[----:B---3--:R-:W-:-:S04]  /*2170*/  SHF.R.U32.HI R3, RZ, R6, R3 ;  /* 0x00000006ff037219 */ /* 0x008fc80000011603 */
[----:B------:R-:W-:Y:S02]  /*2180*/  SEL R3, R8, R3, !P0 ;  /* 0x0000000308037207 */ /* 0x000fe40004000000 */
[----:B----4-:R-:W-:-:S04]  /*2190*/  ISETP.NE.AND P1, PT, R16, 0x1, PT ;  /* 0x000000011000780c */ /* 0x010fc80003f25270 */
[----:B------:R-:W-:-:S05]  /*21a0*/  SEL R4, R11, R4, !P1 ;  /* 0x000000040b047207 */ /* 0x000fca0004800000 */
[----:B------:R-:W-:Y:S02]  /*21b0*/  IMAD.IADD R5, R3, 0x1, -R4 ;  /* 0x0000000103057824 */ /* 0x000fe400078e0a04 */
[----:B------:R-:W-:Y:S02]  /*21c0*/  IMAD.IADD R3, R4, 0x1, -R3 ;  /* 0x0000000104037824 */ /* 0x000fe400078e0a03 */
[----:B------:R-:W-:Y:S02]  /*21d0*/  IMAD R11, R5, R16, R11 ;  /* 0x00000010050b7224 */ /* 0x000fe400078e020b */
[----:B------:R-:W-:-:S07]  /*21e0*/  IMAD R8, R3, R2, R8 ;  /* 0x0000000203087224 */ /* 0x000fce00078e0208 */
.L_x_34:
[----:B------:R-:W-:Y:S01]  /*21f0*/  VIADD R14, R14, 0x1 ;  /* 0x000000010e0e7836 */ /* 0x000fe20000000000 */
[----:B------:R-:W-:Y:S01]  /*2200*/  PLOP3.LUT P1, PT, PT, PT, PT, 0x80, 0x8 ;  /* 0x000000000008781c */ /* 0x000fe20003f2f070 */
[----:B------:R-:W-:Y:S02]  /*2210*/  IMAD.IADD R21, R11, 0x1, R114 ;  /* 0x000000010b157824 */ /* 0x000fe400078e0272 */
[----:B------:R-:W-:Y:S01]  /*2220*/  IMAD.IADD R20, R8, 0x1, R49 ;  /* 0x0000000108147824 */ /* 0x000fe200078e0231 */
[----:B------:R-:W-:-:S04]  /*2230*/  ISETP.NE.AND P0, PT, R14, 0x2, PT ;  /* 0x000000020e00780c */ /* 0x000fc80003f05270 */
[----:B------:R-:W-:Y:S02]  /*2240*/  SEL R2, RZ, 0x1, P0 ;  /* 0x00000001ff027807 */ /* 0x000fe40000000000 */
[----:B------:R-:W-:Y:S02]  /*2250*/  SEL R14, R14, RZ, P0 ;  /* 0x000000ff0e0e7207 */ /* 0x000fe40000000000 */
[----:B------:R-:W-:Y:S01]  /*2260*/  LOP3.LUT R13, R13, R2, RZ, 0x3c, !PT ;  /* 0x000000020d0d7212 */ /* 0x000fe200078e3cff */
[----:B------:R-:W-:Y:S06]  /*2270*/  @P2 BRA `(.L_x_35) ;  /* 0xfffffff000982947 */ /* 0x000fec000383ffff */
[----:B------:R-:W-:Y:S01]  /*2280*/  UIADD3 UR4, UPT, UPT, UR4, 0x18, URZ ;  /* 0x0000001804047890 */ /* 0x000fe2000fffe0ff */
[----:B------:R-:W-:-:S03]  /*2290*/  SHF.L.U32 R3, R15, 0x1f, RZ ;  /* 0x0000001f0f037819 */ /* 0x000fc600000006ff */
[----:B------:R-:W-:-:S09]  /*22a0*/  ULEA UR5, UR6, UR4, 0x3 ;  /* 0x0000000406057291 */ /* 0x000fd2000f8e18ff */
[----:B------:R-:W1:Y:S02]  /*22b0*/  SYNCS.PHASECHK.TRANS64.TRYWAIT P0, [UR5], R3 ;  /* 0x00000003ff0075a7 */ /* 0x000e640008001105 */
[----:B-1----:R-:W-:Y:S05]  /*22c0*/  @!P0 BRA `(.L_x_36) ;  /* 0x00000090006c8947 */ /* 0x002fea0003800000 */
.L_x_169:
[----:B------:R-:W-:-:S04]  /*22d0*/  UIADD3 UR6, UPT, UPT, UR6, 0x1, URZ ;  /* 0x0000000106067890 */ /* 0x000fc8000fffe0ff */
[----:B------:R-:W-:-:S04]  /*22e0*/  UISETP.NE.AND UP0, UPT, UR6, 0x3, UPT ;  /* 0x000000030600788c */ /* 0x000fc8000bf05270 */
[----:B------:R-:W-:Y:S02]  /*22f0*/  USEL UR7, URZ, 0x1, UP0 ;  /* 0x00000001ff077887 */ /* 0x000fe40008000000 */
[----:B------:R-:W-:-:S04]  /*2300*/  USEL UR6, UR6, URZ, UP0 ;  /* 0x000000ff06067287 */ /* 0x000fc80008000000 */
[----:B------:R-:W-:Y:S01]  /*2310*/  ULEA UR5, UR6, UR4, 0x3 ;  /* 0x0000000406057291 */ /* 0x000fe2000f8e18ff */
[----:B------:R-:W-:-:S04]  /*2320*/  LOP3.LUT R15, R15, UR7, RZ, 0x3c, !PT ;  /* 0x000000070f0f7c12 */ /* 0x000fc8000f8e3cff */
[----:B-1----:R-:W-:-:S04]  /*2330*/  SHF.L.U32 R3, R15, 0x1f, RZ ;  /* 0x0000001f0f037819 */ /* 0x002fc800000006ff */
[----:B------:R-:W1:Y:S02]  /*2340*/  SYNCS.PHASECHK.TRANS64.TRYWAIT P0, [UR5], R3 ;  /* 0x00000003ff0075a7 */ /* 0x000e640008001105 */
[----:B-1----:R-:W-:Y:S05]  /*2350*/  @!P0 BRA `(.L_x_37) ;  /* 0x0000009000608947 */ /* 0x002fea0003800000 */
.L_x_171:
[----:B------:R-:W-:-:S04]  /*2360*/  UIADD3 UR6, UPT, UPT, UR6, 0x1, URZ ;  /* 0x0000000106067890 */ /* 0x000fc8000fffe0ff */
[----:B------:R-:W-:-:S04]  /*2370*/  UISETP.NE.AND UP0, UPT, UR6, 0x3, UPT ;  /* 0x000000030600788c */ /* 0x000fc8000bf05270 */
[----:B------:R-:W-:Y:S02]  /*2380*/  USEL UR5, URZ, 0x1, UP0 ;  /* 0x00000001ff057887 */ /* 0x000fe40008000000 */
[----:B------:R-:W-:-:S04]  /*2390*/  USEL UR6, UR6, URZ, UP0 ;  /* 0x000000ff06067287 */ /* 0x000fc80008000000 */
[----:B------:R-:W-:Y:S01]  /*23a0*/  ULEA UR6, UR6, UR4, 0x3 ;  /* 0x0000000406067291 */ /* 0x000fe2000f8e18ff */
[----:B-1----:R-:W-:-:S04]  /*23b0*/  LOP3.LUT R3, R15, UR5, RZ, 0x3c, !PT ;  /* 0x000000050f037c12 */ /* 0x002fc8000f8e3cff */
[----:B------:R-:W-:Y:S01]  /*23c0*/  SHF.L.U32 R3, R3, 0x1f, RZ ;  /* 0x0000001f03037819 */ /* 0x000fe200000006ff */
[----:B----4-:R-:W-:-:S07]  /*23d0*/  IMAD.U32 R0, RZ, RZ, UR6 ;  /* 0x00000006ff007e24 */ /* 0x010fce000f8e00ff */
.L_x_38:
[----:B-1----:R1:W2:Y:S02]  /*23e0*/  SYNCS.PHASECHK.TRANS64.TRYWAIT P0, [R0+URZ], R3 ;  /* 0x00000003000075a7 */ /* 0x0022a400080011ff */
[----:B--2---:R-:W-:Y:S05]  /*23f0*/  @!P0 NANOSLEEP.SYNCS 0x989680 ;  /* 0x009896800000895d */ /* 0x004fea0003900000 */
[----:B------:R-:W2:Y:S02]  /*2400*/  @!P0 SYNCS.PHASECHK.TRANS64 P0, [R0+URZ], R3 ;  /* 0x00000003000085a7 */ /* 0x000ea400080010ff */
[----:B--2---:R-:W-:Y:S05]  /*2410*/  @P0 EXIT ;  /* 0x000000000000094d */ /* 0x004fea0003800000 */
[----:B------:R-:W-:Y:S05]  /*2420*/  BRA `(.L_x_38) ;  /* 0xfffffffc00ec7947 */ /* 0x000fea000383ffff */
.L_x_17:
[----:B------:R-:W-:-:S04]  /*2430*/  UISETP.NE.AND UP1, UPT, UR37, URZ, UPT ;  /* 0x000000ff2500728c */ /* 0x000fc8000bf25270 */
[----:B------:R-:W-:-:S09]  /*2440*/  UISETP.NE.OR UP1, UPT, UR8, 0x1, UP1 ;  /* 0x000000010800788c */ /* 0x000fd20008f25670 */
[----:B------:R-:W-:Y:S05]  /*2450*/  BRA.U UP1, `(.L_x_39) ;  /* 0x0000000501487547 */ /* 0x000fea000b800000 */
[----:B------:R-:W-:Y:S01]  /*2460*/  ISETP.NE.AND P2, PT, R2, RZ, PT ;  /* 0x000000ff0200720c */ /* 0x000fe20003f45270 */
[----:B------:R-:W-:Y:S01]  /*2470*/  IMAD.MOV.U32 R12, RZ, RZ, 0x1 ;  /* 0x00000001ff0c7424 */ /* 0x000fe200078e00ff */
[----:B------:R-:W-:Y:S02]  /*2480*/  CS2R R10, SRZ ;  /* 0x00000000000a7805 */ /* 0x000fe4000001ff00 */
[----:B------:R-:W-:Y:S01]  /*2490*/  CS2R R8, SRZ ;  /* 0x0000000000087805 */ /* 0x000fe2000001ff00 */
[----:B------:R-:W-:Y:S01]  /*24a0*/  UMOV UR4, 0x400 ;  /* 0x0000040000047882 */ /* 0x000fe20000000000 */
[----:B------:R-:W-:Y:S01]  /*24b0*/  UMOV UR6, URZ ;  /* 0x000000ff00067c82 */ /* 0x000fe20008000000 */
[----:B------:R-:W-:-:S12]  /*24c0*/  ULEA UR37, UR37, UR4, 0x18 ;  /* 0x0000000425257291 */ /* 0x000fd8000f8ec0ff */
.L_x_43:
[----:B------:R-:W-:Y:S02]  /*24d0*/  LEA R0, R8, UR37, 0x3 ;  /* 0x0000002508007c11 */ /* 0x000fe4000f8e18ff */
[----:B------:R-:W-:-:S03]  /*24e0*/  SHF.L.U32 R5, R9, 0x1f, RZ ;  /* 0x0000001f09057819 */ /* 0x000fc600000006ff */
[----:B------:R-:W-:Y:S01]  /*24f0*/  VIADD R4, R0, 0xd0 ;  /* 0x000000d000047836 */ /* 0x000fe20000000000 */
[----:B------:R-:W1:Y:S02]  /*2500*/  SYNCS.PHASECHK.TRANS64.TRYWAIT P0, [R0+URZ+0xc0], R5 ;  /* 0x0000c005000075a7 */ /* 0x000e6400080011ff */
[----:B-1----:R-:W-:Y:S05]  /*2510*/  @!P0 BRA `(.L_x_40) ;  /* 0x0000009000088947 */ /* 0x002fea0003800000 */
.L_x_172:
[----:B------:R-:W-:Y:S01]  /*2520*/  ULEA UR5, UR6, UR37, 0x3 ;  /* 0x0000002506057291 */ /* 0x000fe2000f8e18ff */
[----:B------:R-:W-:Y:S02]  /*2530*/  PRMT R4, RZ, 0x654, R4 ;  /* 0x00000654ff047816 */ /* 0x000fe40000000004 */
[----:B-1----:R-:W-:Y:S01]  /*2540*/  SHF.L.U32 R5, R12, 0x1f, RZ ;  /* 0x0000001f0c057819 */ /* 0x002fe200000006ff */
[----:B------:R-:W-:Y:S01]  /*2550*/  UIADD3 UR4, UPT, UPT, UR5, 0x80, URZ ;  /* 0x0000008005047890 */ /* 0x000fe2000fffe0ff */
[----:B------:R1:W-:Y:S05]  /*2560*/  SYNCS.ARRIVE.TRANS64.RED.A1T0 RZ, [R4+URZ], RZ ;  /* 0x000000ff04ff79a7 */ /* 0x0003ea00081004ff */
[----:B------:R-:W-:Y:S01]  /*2570*/  IMAD.U32 R7, RZ, RZ, UR4 ;  /* 0x00000004ff077e24 */ /* 0x000fe2000f8e00ff */
[----:B------:R-:W2:Y:S04]  /*2580*/  SYNCS.PHASECHK.TRANS64.TRYWAIT P0, [UR5+0x90], R5 ;  /* 0x00009005ff0075a7 */ /* 0x000ea80008001105 */
[----:B------:R-:W-:Y:S01]  /*2590*/  PRMT R6, R2, 0x654, R7 ;  /* 0x0000065402067816 */ /* 0x000fe20000000007 */
[----:B-1----:R-:W-:Y:S01]  /*25a0*/  @!P2 IMAD.MOV.U32 R4, RZ, RZ, 0x10 ;  /* 0x00000010ff04a424 */ /* 0x002fe200078e00ff */
[----:B--2---:R-:W-:Y:S06]  /*25b0*/  @!P0 BRA `(.L_x_41) ;  /* 0x0000008c00f48947 */ /* 0x004fec0003800000 */
.L_x_174:
[----:B------:R-:W-:Y:S01]  /*25c0*/  ULEA UR4, UR6, UR37, 0x4 ;  /* 0x0000002506047291 */ /* 0x000fe2000f8e20ff */
[----:B------:R-:W-:Y:S01]  /*25d0*/  SEL R3, R6, R3, !P2 ;  /* 0x0000000306037207 */ /* 0x000fe20005000000 */
[----:B------:R-:W-:Y:S01]  /*25e0*/  UIADD3 UR5, UPT, UPT, UR5, 0x80, URZ ;  /* 0x0000008005057890 */ /* 0x000fe2000fffe0ff */
[----:B-1----:R-:W-:Y:S01]  /*25f0*/  LEA R0, R11, UR37, 0x3 ;  /* 0x000000250b007c11 */ /* 0x002fe2000f8e18ff */
[----:B------:R-:W-:Y:S01]  /*2600*/  UIADD3 UR4, UPT, UPT, UR4, 0xf0, URZ ;  /* 0x000000f004047890 */ /* 0x000fe2000fffe0ff */
[----:B------:R-:W-:Y:S01]  /*2610*/  SHF.L.U32 R5, R10, 0x1f, RZ ;  /* 0x0000001f0a057819 */ /* 0x000fe200000006ff */
[----:B------:R1:W-:Y:S01]  /*2620*/  @!P2 SYNCS.ARRIVE.TRANS64.RED RZ, [R3+URZ], R4 ;  /* 0x0000000403ffa9a7 */ /* 0x0003e200080004ff */
[----:B------:R-:W-:Y:S01]  /*2630*/  UIADD3 UR6, UPT, UPT, UR6, 0x1, URZ ;  /* 0x0000000106067890 */ /* 0x000fe2000fffe0ff */
[----:B------:R-:W-:-:S03]  /*2640*/  VIADD R8, R8, 0x1 ;  /* 0x0000000108087836 */ /* 0x000fc60000000000 */
[----:B------:R-:W-:Y:S02]  /*2650*/  UISETP.NE.AND UP0, UPT, UR6, 0x2, UPT ;  /* 0x000000020600788c */ /* 0x000fe4000bf05270 */
[----:B------:R-:W-:Y:S06]  /*2660*/  UGETNEXTWORKID.BROADCAST [UR4], [UR5] ;  /* 0x00000000040073ca */ /* 0x000fec0008000100 */
[----:B------:R-:W-:Y:S01]  /*2670*/  USEL UR4, URZ, 0x1, UP0 ;  /* 0x00000001ff047887 */ /* 0x000fe20008000000 */
[----:B------:R-:W-:Y:S01]  /*2680*/  ISETP.NE.AND P0, PT, R8, 0x2, PT ;  /* 0x000000020800780c */ /* 0x000fe20003f05270 */
[----:B------:R-:W-:Y:S01]  /*2690*/  USEL UR6, UR6, URZ, UP0 ;  /* 0x000000ff06067287 */ /* 0x000fe20008000000 */
[----:B------:R-:W2:Y:S03]  /*26a0*/  SYNCS.PHASECHK.TRANS64.TRYWAIT P1, [R0+URZ+0x80], R5 ;  /* 0x00008005000075a7 */ /* 0x000ea600080211ff */
[----:B------:R-:W-:Y:S01]  /*26b0*/  LOP3.LUT R12, R12, UR4, RZ, 0x3c, !PT ;  /* 0x000000040c0c7c12 */ /* 0x000fe2000f8e3cff */
[----:B-12---:R-:W-:Y:S07]  /*26c0*/  @!P1 BRA `(.L_x_42) ;  /* 0x0000008c00c89947 */ /* 0x006fee0003800000 */
.L_x_175:
[C---:B------:R-:W-:Y:S01]  /*26d0*/  LEA R4, R11.reuse, UR37, 0x4 ;  /* 0x000000250b047c11 */ /* 0x040fe2000f8e20ff */
[----:B-1----:R-:W-:Y:S01]  /*26e0*/  VIADD R0, R0, 0x90 ;  /* 0x0000009000007836 */ /* 0x002fe20000000000 */
[----:B------:R-:W-:Y:S01]  /*26f0*/  SEL R8, R8, RZ, P0 ;  /* 0x000000ff08087207 */ /* 0x000fe20000000000 */
[----:B------:R-:W-:-:S03]  /*2700*/  VIADD R11, R11, 0x1 ;  /* 0x000000010b0b7836 */ /* 0x000fc60000000000 */
[----:B------:R-:W1:Y:S01]  /*2710*/  LDS.128 R4, [R4+0xf0] ;  /* 0x0000f00004047984 */ /* 0x000e620000000c00 */
[----:B------:R-:W-:Y:S02]  /*2720*/  PRMT R0, RZ, 0x654, R0 ;  /* 0x00000654ff007816 */ /* 0x000fe40000000000 */
[C---:B------:R-:W-:Y:S01]  /*2730*/  ISETP.NE.AND P1, PT, R11.reuse, 0x2, PT ;  /* 0x000000020b00780c */ /* 0x040fe20003f25270 */
[----:B------:R-:W-:Y:S01]  /*2740*/  @!PT LDS RZ, [RZ] ;  /* 0x00000000fffff984 */ /* 0x000fe20000000800 */
[----:B------:R-:W-:Y:S01]  /*2750*/  @!PT LDS RZ, [RZ] ;  /* 0x00000000fffff984 */ /* 0x000fe20000000800 */
[----:B------:R-:W-:Y:S01]  /*2760*/  @!PT LDS RZ, [RZ] ;  /* 0x00000000fffff984 */ /* 0x000fe20000000800 */
[----:B------:R-:W-:Y:S01]  /*2770*/  @!PT LDS RZ, [RZ] ;  /* 0x00000000fffff984 */ /* 0x000fe20000000800 */
[----:B------:R2:W-:Y:S06]  /*2780*/  MEMBAR.ALL.CTA ;  /* 0x0000000000007992 */ /* 0x0005ec0000008000 */
[----:B--2---:R-:W2:Y:S01]  /*2790*/  FENCE.VIEW.ASYNC.S ;  /* 0x00000000000073c6 */ /* 0x004ea20000000000 */
[----:B------:R-:W-:Y:S01]  /*27a0*/  SEL R11, R11, RZ, P1 ;  /* 0x000000ff0b0b7207 */ /* 0x000fe20000800000 */
[----:B--2---:R2:W-:Y:S01]  /*27b0*/  SYNCS.ARRIVE.TRANS64.RED.A1T0 RZ, [R0+URZ], RZ ;  /* 0x000000ff00ff79a7 */ /* 0x0045e200081004ff */
[----:B-1----:R-:W-:-:S02]  /*27c0*/  LOP3.LUT P3, RZ, R6, 0x1, RZ, 0xc0, !PT ;  /* 0x0000000106ff7812 */ /* 0x002fc4000786c0ff */
[----:B------:R-:W-:-:S04]  /*27d0*/  SEL R5, RZ, 0x1, P1 ;  /* 0x00000001ff057807 */ /* 0x000fc80000800000 */
[----:B------:R-:W-:Y:S02]  /*27e0*/  LOP3.LUT R10, R10, R5, RZ, 0x3c, !PT ;  /* 0x000000050a0a7212 */ /* 0x000fe400078e3cff */
[----:B--2---:R-:W-:-:S04]  /*27f0*/  SEL R0, RZ, 0x1, P0 ;  /* 0x00000001ff007807 */ /* 0x004fc80000000000 */
[----:B------:R-:W-:Y:S01]  /*2800*/  LOP3.LUT R9, R9, R0, RZ, 0x3c, !PT ;  /* 0x0000000009097212 */ /* 0x000fe200078e3cff */
[----:B------:R-:W-:Y:S06]  /*2810*/  @P3 BRA `(.L_x_43) ;  /* 0xfffffffc002c3947 */ /* 0x000fec000383ffff */
[----:B------:R-:W-:Y:S01]  /*2820*/  ULEA UR5, UR6, UR37, 0x3 ;  /* 0x0000002506057291 */ /* 0x000fe2000f8e18ff */
[----:B------:R-:W-:-:S08]  /*2830*/  SHF.L.U32 R3, R12, 0x1f, RZ ;  /* 0x0000001f0c037819 */ /* 0x000fd000000006ff */
[----:B------:R-:W1:Y:S02]  /*2840*/  SYNCS.PHASECHK.TRANS64 P0, [UR5+0x90], R3 ;  /* 0x00009003ff0075a7 */ /* 0x000e640008001005 */
[----:B-1----:R-:W-:Y:S05]  /*2850*/  @P0 BRA `(.L_x_44) ;  /* 0x0000000000080947 */ /* 0x002fea0003800000 */
[----:B------:R-:W1:Y:S02]  /*2860*/  SYNCS.PHASECHK.TRANS64.TRYWAIT P0, [UR5+0x90], R3 ;  /* 0x00009003ff0075a7 */ /* 0x000e640008001105 */
[----:B-1----:R-:W-:Y:S05]  /*2870*/  @!P0 BRA `(.L_x_45) ;  /* 0x0000008c00708947 */ /* 0x002fea0003800000 */
.L_x_44:
[----:B------:R-:W-:-:S04]  /*2880*/  UIADD3 UR4, UPT, UPT, UR6, 0x1, URZ ;  /* 0x0000000106047890 */ /* 0x000fc8000fffe0ff */
[----:B------:R-:W-:-:S04]  /*2890*/  UISETP.NE.AND UP0, UPT, UR4, 0x2, UPT ;  /* 0x000000020400788c */ /* 0x000fc8000bf05270 */
[----:B------:R-:W-:Y:S02]  /*28a0*/  USEL UR7, URZ, 0x1, UP0 ;  /* 0x00000001ff077887 */ /* 0x000fe40008000000 */
[----:B------:R-:W-:-:S04]  /*28b0*/  USEL UR4, UR4, URZ, UP0 ;  /* 0x000000ff04047287 */ /* 0x000fc80008000000 */
[----:B------:R-:W-:Y:S01]  /*28c0*/  ULEA UR4, UR4, UR37, 0x3 ;  /* 0x0000002504047291 */ /* 0x000fe2000f8e18ff */
[----:B-1----:R-:W-:-:S04]  /*28d0*/  LOP3.LUT R3, R12, UR7, RZ, 0x3c, !PT ;  /* 0x000000070c037c12 */ /* 0x002fc8000f8e3cff */
[----:B------:R-:W-:-:S04]  /*28e0*/  SHF.L.U32 R0, R3, 0x1f, RZ ;  /* 0x0000001f03007819 */ /* 0x000fc800000006ff */
[----:B------:R-:W1:Y:S02]  /*28f0*/  SYNCS.PHASECHK.TRANS64 P0, [UR4+0x90], R0 ;  /* 0x00009000ff0075a7 */ /* 0x000e640008001004 */
[----:B-1----:R-:W-:Y:S05]  /*2900*/  @P0 EXIT ;  /* 0x000000000000094d */ /* 0x002fea0003800000 */
[----:B------:R-:W-:Y:S02]  /*2910*/  SHF.L.U32 R3, R3, 0x1f, RZ ;  /* 0x0000001f03037819 */ /* 0x000fe400000006ff */
[----:B------:R-:W-:-:S07]  /*2920*/  MOV R0, UR4 ;  /* 0x0000000400007c02 */ /* 0x000fce0008000f00 */
.L_x_46:
[----:B-1----:R1:W2:Y:S02]  /*2930*/  SYNCS.PHASECHK.TRANS64.TRYWAIT P0, [R0+URZ+0x90], R3 ;  /* 0x00009003000075a7 */ /* 0x0022a400080011ff */
[----:B--2---:R-:W-:Y:S05]  /*2940*/  @!P0 NANOSLEEP.SYNCS 0x989680 ;  /* 0x009896800000895d */ /* 0x004fea0003900000 */
[----:B------:R-:W2:Y:S02]  /*2950*/  @!P0 SYNCS.PHASECHK.TRANS64 P0, [R0+URZ+0x90], R3 ;  /* 0x00009003000085a7 */ /* 0x000ea400080010ff */
[----:B--2---:R-:W-:Y:S05]  /*2960*/  @P0 EXIT ;  /* 0x000000000000094d */ /* 0x004fea0003800000 */
[----:B------:R-:W-:Y:S05]  /*2970*/  BRA `(.L_x_46) ;  /* 0xfffffffc00ec7947 */ /* 0x000fea000383ffff */
.L_x_39:
[----:B------:R-:W-:-:S09]  /*2980*/  UISETP.NE.AND UP1, UPT, UR8, URZ, UPT ;  /* 0x000000ff0800728c */ /* 0x000fd2000bf25270 */
[----:B------:R-:W-:Y:S05]  /*2990*/  BRA.U UP1, `(.L_x_47) ;  /* 0x0000000d016c7547 */ /* 0x000fea000b800000 */
[----:B------:R-:W-:Y:S01]  /*29a0*/  UMOV UR4, 0x40 ;  /* 0x0000004000047882 */ /* 0x000fe20000000000 */
[----:B------:R-:W-:Y:S01]  /*29b0*/  NOP ;  /* 0x0000000000007918 */ /* 0x000fe20000000000 */
[----:B------:R-:W-:Y:S01]  /*29c0*/  ULEA UR4, UR37, UR4, 0x18 ;  /* 0x0000000425047291 */ /* 0x000fe2000f8ec0ff */
[----:B------:R-:W-:Y:S02]  /*29d0*/  UMOV UR5, 0x400 ;  /* 0x0000040000057882 */ /* 0x000fe40000000000 */
[----:B------:R-:W-:-:S06]  /*29e0*/  ULEA UR37, UR37, UR5, 0x18 ;  /* 0x0000000525257291 */ /* 0x000fcc000f8ec0ff */
[----:B------:R-:W1:Y:S02]  /*29f0*/  LDS.U8 R0, [UR4+0x1c] ;  /* 0x00001c04ff007984 */ /* 0x000e640008000000 */
[----:B-1----:R-:W-:-:S13]  /*2a00*/  ISETP.NE.AND P0, PT, R0, RZ, PT ;  /* 0x000000ff0000720c */ /* 0x002fda0003f05270 */
[----:B------:R-:W-:Y:S05]  /*2a10*/  @P0 BRA `(.L_x_48) ;  /* 0x0000000000580947 */ /* 0x000fea0003800000 */
[----:B------:R-:W-:-:S13]  /*2a20*/  ELECT P0, URZ, PT ;  /* 0x0000000000ff782f */ /* 0x000fda0003800000 */
[----:B------:R-:W-:Y:S05]  /*2a30*/  @!P0 BRA `(.L_x_49) ;  /* 0x0000000000608947 */ /* 0x000fea0003800000 */
[----:B------:R-:W-:Y:S01]  /*2a40*/  UMOV UR5, 0x10 ;  /* 0x0000001000057882 */ /* 0x000fe20000000000 */
[----:B------:R-:W-:Y:S01]  /*2a50*/  HFMA2 R0, -RZ, RZ, 0, 5.9604644775390625e-08 ;  /* 0x00000001ff007431 */ /* 0x000fe200000001ff */
[----:B------:R-:W-:-:S03]  /*2a60*/  MOV R2, 0xffff ;  /* 0x0000ffff00027802 */ /* 0x000fc60000000f00 */
[----:B------:R-:W-:Y:S04]  /*2a70*/  DEPBAR.LE SB1, 0x36 ;  /* 0x00009d800000791a */ /* 0x000fe80000000000 */
[----:B------:R-:W1:Y:S02]  /*2a80*/  UTCATOMSWS.FIND_AND_SET.ALIGN UP0, UR5, UR5 ;  /* 0x00000005000575e3 */ /* 0x000e640008000800 */
[----:B-1----:R-:W-:Y:S01]  /*2a90*/  MOV R3, UR5 ;  /* 0x0000000500037c02 */ /* 0x002fe20008000f00 */
[----:B------:R-:W-:Y:S06]  /*2aa0*/  BRA.U UP0, `(.L_x_50) ;  /* 0x0000000100187547 */ /* 0x000fec000b800000 */
.L_x_51:
[----:B------:R-:W-:Y:S05]  /*2ab0*/  NANOSLEEP 0x64 ;  /* 0x000000640000795d */ /* 0x000fea0003800000 */
[----:B------:R-:W-:-:S05]  /*2ac0*/  UMOV UR5, 0x10 ;  /* 0x0000001000057882 */ /* 0x000fca0000000000 */
[----:B------:R-:W-:Y:S04]  /*2ad0*/  DEPBAR.LE SB1, 0x36 ;  /* 0x00009d800000791a */ /* 0x000fe80000000000 */
[----:B------:R-:W1:Y:S02]  /*2ae0*/  UTCATOMSWS.FIND_AND_SET.ALIGN UP0, UR5, UR5 ;  /* 0x00000005000575e3 */ /* 0x000e640008000800 */
[----:B-1----:R-:W-:Y:S01]  /*2af0*/  MOV R3, UR5 ;  /* 0x0000000500037c02 */ /* 0x002fe20008000f00 */
[----:B------:R-:W-:Y:S05]  /*2b00*/  BRA.U !UP0, `(.L_x_51) ;  /* 0xfffffffd08e87547 */ /* 0x000fea000b83ffff */
.L_x_50:
[-C--:B------:R-:W-:Y:S02]  /*2b10*/  SHF.L.U32 R2, R2, R3.reuse, RZ ;  /* 0x0000000302027219 */ /* 0x080fe400000006ff */
[----:B------:R-:W-:Y:S01]  /*2b20*/  SHF.L.U32 R0, R0, R3, RZ ;  /* 0x0000000300007219 */ /* 0x000fe200000006ff */
[----:B------:R-:W-:Y:S02]  /*2b30*/  IMAD.SHL.U32 R3, R3, 0x20, RZ ;  /* 0x0000002003037824 */ /* 0x000fe400078e00ff */
[----:B------:R1:W-:Y:S04]  /*2b40*/  ATOMS.OR RZ, [UR4+0x14], R2 ;  /* 0x00001402ffff798c */ /* 0x0003e8000b000004 */
[----:B------:R1:W-:Y:S04]  /*2b50*/  ATOMS.OR RZ, [UR4+0x18], R0 ;  /* 0x00001800ffff798c */ /* 0x0003e8000b000004 */
[----:B------:R1:W-:Y:S01]  /*2b60*/  STS [UR37+0x110], R3 ;  /* 0x00011003ff007988 */ /* 0x0003e20008000825 */
[----:B------:R-:W-:Y:S05]  /*2b70*/  BRA `(.L_x_49) ;  /* 0x0000000000107947 */ /* 0x000fea0003800000 */
.L_x_48:
[----:B------:R-:W-:Y:S02]  /*2b80*/  MOV R0, 0xffffffff ;  /* 0xffffffff00007802 */ /* 0x000fe40000000f00 */
[----:B------:R-:W-:-:S03]  /*2b90*/  MOV R2, 0x2bc0 ;  /* 0x00002bc000027802 */ /* 0x000fc60000000f00 */
[----:B------:R1:W-:Y:S04]  /*2ba0*/  STS [UR37+0x110], R0 ;  /* 0x00011000ff007988 */ /* 0x0003e80008000825 */
[----:B-1-3-5:R-:W-:Y:S05]  /*2bb0*/  CALL.REL.NOINC `($__internal_1_$__cuda_sm10x_tcgen05_guardrail_trap_phase_invalid_during_alloc) ;  /* 0x0000009400387944 */ /* 0x02afea0003c00000 */
.L_x_49:
[----:B------:R-:W-:Y:S05]  /*2bc0*/  WARPSYNC.ALL ;  /* 0x0000000000007948 */ /* 0x000fea0003800000 */
[----:B------:R-:W2:Y:S01]  /*2bd0*/  S2UR UR5, SR_CgaCtaId ;  /* 0x00000000000579c3 */ /* 0x000ea20000008800 */
[----:B------:R-:W-:Y:S01]  /*2be0*/  UMOV UR4, 0x400 ;  /* 0x0000040000047882 */ /* 0x000fe20000000000 */
[----:B------:R-:W-:-:S06]  /*2bf0*/  NOP ;  /* 0x0000000000007918 */ /* 0x000fcc0000000000 */
[----:B------:R-:W-:Y:S06]  /*2c00*/  BAR.ARV 0x6, 0xa0 ;  /* 0x0182800000007b1d */ /* 0x000fec0000002000 */
[----:B------:R-:W4:Y:S01]  /*2c10*/  LDCU UR7, c[0x0][0x38c] ;  /* 0x00007180ff0777ac */ /* 0x000f220008000800 */
[----:B------:R-:W-:Y:S01]  /*2c20*/  IMAD.MOV.U32 R11, RZ, RZ, 0x1 ;  /* 0x00000001ff0b7424 */ /* 0x000fe200078e00ff */
[----:B------:R-:W-:Y:S01]  /*2c30*/  CS2R R8, SRZ ;  /* 0x0000000000087805 */ /* 0x000fe2000001ff00 */
[----:B------:R-:W-:Y:S01]  /*2c40*/  IMAD.MOV.U32 R10, RZ, RZ, RZ ;  /* 0x000000ffff0a7224 */ /* 0x000fe200078e00ff */
[----:B------:R-:W3:Y:S01]  /*2c50*/  LDCU UR6, c[0x0][0x38c] ;  /* 0x00007180ff0677ac */ /* 0x000ee20008000800 */
[----:B------:R-:W-:Y:S01]  /*2c60*/  UMOV UR15, URZ ;  /* 0x000000ff000f7c82 */ /* 0x000fe20008000000 */
[----:B------:R-:W-:Y:S01]  /*2c70*/  UMOV UR14, URZ ;  /* 0x000000ff000e7c82 */ /* 0x000fe20008000000 */
[----:B--2---:R-:W-:Y:S01]  /*2c80*/  ULEA UR5, UR5, UR4, 0x18 ;  /* 0x0000000405057291 */ /* 0x004fe2000f8ec0ff */
[----:B------:R-:W-:Y:S01]  /*2c90*/  UMOV UR24, 0x0 ;  /* 0x0000000000187882 */ /* 0x000fe20000000000 */
[----:B------:R-:W-:-:S02]  /*2ca0*/  UMOV UR25, 0x8400910 ;  /* 0x0840091000197882 */ /* 0x000fc40000000000 */
[----:B------:R-:W-:Y:S02]  /*2cb0*/  UIADD3 UR10, UPT, UPT, UR5, 0x10800, URZ ;  /* 0x00010800050a7890 */ /* 0x000fe4000fffe0ff */
[----:B------:R-:W-:Y:S02]  /*2cc0*/  UIADD3 UR11, UPT, UPT, UR5, 0x1c800, URZ ;  /* 0x0001c800050b7890 */ /* 0x000fe4000fffe0ff */
[----:B----4-:R-:W-:Y:S01]  /*2cd0*/  UIADD3 UR7, UPT, UPT, UR7, 0x1f, URZ ;  /* 0x0000001f07077890 */ /* 0x010fe2000fffe0ff */
[----:B-1----:R-:W1:Y:S01]  /*2ce0*/  LDS R0, [UR5+0x110] ;  /* 0x00011005ff007984 */ /* 0x002e620008000800 */
[----:B------:R-:W-:Y:S02]  /*2cf0*/  USHF.R.U32.HI UR10, URZ, 0x4, UR10 ;  /* 0x00000004ff0a7899 */ /* 0x000fe4000801160a */
[----:B------:R-:W-:Y:S02]  /*2d00*/  USHF.R.S32.HI UR4, URZ, 0x1f, UR7 ;  /* 0x0000001fff047899 */ /* 0x000fe40008011407 */
[----:B------:R-:W-:-:S02]  /*2d10*/  USHF.R.U32.HI UR11, URZ, 0x4, UR11 ;  /* 0x00000004ff0b7899 */ /* 0x000fc4000801160b */
[----:B------:R-:W-:Y:S02]  /*2d20*/  ULEA.HI UR4, UR4, UR7, URZ, 0x5 ;  /* 0x0000000704047291 */ /* 0x000fe4000f8f28ff */
[----:B------:R-:W-:Y:S02]  /*2d30*/  ULOP3.LUT UR10, UR10, 0x3fff, URZ, 0xc0, !UPT ;  /* 0x00003fff0a0a7892 */ /* 0x000fe4000f8ec0ff */
[----:B------:R-:W-:Y:S02]  /*2d40*/  USHF.R.S32.HI UR4, URZ, 0x5, UR4 ;  /* 0x00000005ff047899 */ /* 0x000fe40008011404 */
[----:B------:R-:W-:Y:S02]  /*2d50*/  ULOP3.LUT UR11, UR11, 0x3fff, URZ, 0xc0, !UPT ;  /* 0x00003fff0b0b7892 */ /* 0x000fe4000f8ec0ff */
[----:B------:R-:W-:Y:S01]  /*2d60*/  UISETP.LT.AND UP0, UPT, UR4, 0x1, UPT ;  /* 0x000000010400788c */ /* 0x000fe2000bf01270 */
[----:B------:R-:W-:Y:S01]  /*2d70*/  UMOV UR22, 0x0 ;  /* 0x0000000000167882 */ /* 0x000fe20000000000 */
[----:B------:R-:W-:-:S02]  /*2d80*/  UMOV UR23, 0x8400910 ;  /* 0x0840091000177882 */ /* 0x000fc40000000000 */
[----:B------:R-:W-:Y:S02]  /*2d90*/  USEL UR9, UR4, 0x1, !UP0 ;  /* 0x0000000104097887 */ /* 0x000fe4000c000000 */
[----:B------:R-:W-:Y:S02]  /*2da0*/  ULOP3.LUT UR10, UR10, 0x10000, URZ, 0xfc, !UPT ;  /* 0x000100000a0a7892 */ /* 0x000fe4000f8efcff */
[----:B------:R-:W-:Y:S02]  /*2db0*/  ULOP3.LUT UR11, UR11, 0x10000, URZ, 0xfc, !UPT ;  /* 0x000100000b0b7892 */ /* 0x000fe4000f8efcff */
[----:B------:R-:W-:Y:S02]  /*2dc0*/  UIADD3 UR9, UPT, UPT, -UR9, URZ, URZ ;  /* 0x000000ff09097290 */ /* 0x000fe4000fffe1ff */
[----:B---3--:R-:W-:Y:S01]  /*2dd0*/  UISETP.GE.AND UP3, UPT, UR6, 0x1, UPT ;  /* 0x000000010600788c */ /* 0x008fe2000bf66270 */
[----:B------:R-:W-:Y:S01]  /*2de0*/  UMOV UR20, 0x0 ;  /* 0x0000000000147882 */ /* 0x000fe20000000000 */
[----:B------:R-:W-:Y:S01]  /*2df0*/  UMOV UR21, 0x8400910 ;  /* 0x0840091000157882 */ /* 0x000fe20000000000 */
[----:B------:R-:W-:Y:S01]  /*2e00*/  UMOV UR18, 0x0 ;  /* 0x0000000000127882 */ /* 0x000fe20000000000 */
[----:B------:R-:W-:Y:S01]  /*2e10*/  UMOV UR19, 0x8400910 ;  /* 0x0840091000137882 */ /* 0x000fe20000000000 */
[----:B-1----:R-:W-:-:S15]  /*2e20*/  R2UR UR16, R0 ;  /* 0x00000000001072ca */ /* 0x002fde00000e0000 */
.L_x_58:
[----:B------:R-:W-:Y:S02]  /*2e30*/  LEA R0, R10, UR5, 0x3 ;  /* 0x000000050a007c11 */ /* 0x000fe4000f8e18ff */
[----:B------:R-:W-:Y:S02]  /*2e40*/  SHF.L.U32 R5, R9, 0x1f, RZ ;  /* 0x0000001f09057819 */ /* 0x000fe400000006ff */
[----:B------:R-:W-:Y:S01]  /*2e50*/  PLOP3.LUT P0, PT, PT, PT, UP3, 0x80, 0x8 ;  /* 0x000000000008781c */ /* 0x000fe20003f0f038 */
[----:B------:R-:W-:Y:S01]  /*2e60*/  VIADD R3, R0, 0x90 ;  /* 0x0000009000037836 */ /* 0x000fe20000000000 */
[----:B-1----:R-:W1:Y:S02]  /*2e70*/  SYNCS.PHASECHK.TRANS64.TRYWAIT P1, [R0+URZ+0x80], R5 ;  /* 0x00008005000075a7 */ /* 0x002e6400080211ff */
[----:B-1-3--:R-:W-:Y:S09]  /*2e80*/  @!P1 BRA `(.L_x_52) ;  /* 0x0000008800049947 */ /* 0x00aff20003800000 */
.L_x_177:
[----:B------:R-:W-:Y:S01]  /*2e90*/  LEA R4, R10, UR5, 0x4 ;  /* 0x000000050a047c11 */ /* 0x000fe2000f8e20ff */
[----:B------:R-:W-:Y:S01]  /*2ea0*/  @UP3 ULEA UR6, UR14, UR5, 0x3 ;  /* 0x000000050e063291 */ /* 0x000fe2000f8e18ff */
[----:B------:R-:W-:Y:S01]  /*2eb0*/  PLOP3.LUT P2, PT, PT, PT, PT, 0x80, 0x8 ;  /* 0x000000000008781c */ /* 0x000fe20003f4f070 */
[----:B------:R-:W-:Y:S01]  /*2ec0*/  ULEA UR7, UR15, UR5, 0x3 ;  /* 0x000000050f077291 */ /* 0x000fe2000f8e18ff */
[----:B------:R-:W-:Y:S01]  /*2ed0*/  PRMT R3, RZ, 0x654, R3 ;  /* 0x00000654ff037816 */ /* 0x000fe20000000003 */
[----:B------:R-:W-:Y:S01]  /*2ee0*/  ULEA UR8, UR15, UR16, 0x8 ;  /* 0x000000100f087291 */ /* 0x000fe2000f8e40ff */
[----:B-1----:R-:W1:Y:S01]  /*2ef0*/  LDS.128 R4, [R4+0xf0] ;  /* 0x0000f00004047984 */ /* 0x002e620000000c00 */
[----:B------:R-:W-:Y:S02]  /*2f00*/  @P0 SHF.L.U32 R2, R8, 0x1f, RZ ;  /* 0x0000001f08020819 */ /* 0x000fe400000006ff */
[----:B------:R-:W-:Y:S01]  /*2f10*/  SHF.L.U32 R0, R11, 0x1f, RZ ;  /* 0x0000001f0b007819 */ /* 0x000fe200000006ff */
[----:B------:R-:W-:Y:S01]  /*2f20*/  @!PT LDS RZ, [RZ] ;  /* 0x00000000fffff984 */ /* 0x000fe20000000800 */
[----:B------:R-:W-:Y:S01]  /*2f30*/  @!PT LDS RZ, [RZ] ;  /* 0x00000000fffff984 */ /* 0x000fe20000000800 */
[----:B------:R-:W-:Y:S01]  /*2f40*/  @!PT LDS RZ, [RZ] ;  /* 0x00000000fffff984 */ /* 0x000fe20000000800 */
[----:B------:R-:W-:Y:S01]  /*2f50*/  @!PT LDS RZ, [RZ] ;  /* 0x00000000fffff984 */ /* 0x000fe20000000800 */
[----:B------:R2:W-:Y:S06]  /*2f60*/  MEMBAR.ALL.CTA ;  /* 0x0000000000007992 */ /* 0x0005ec0000008000 */
[----:B--2---:R-:W2:Y:S02]  /*2f70*/  FENCE.VIEW.ASYNC.S ;  /* 0x00000000000073c6 */ /* 0x004ea40000000000 */
[----:B--2---:R2:W-:Y:S01]  /*2f80*/  SYNCS.ARRIVE.TRANS64.RED.A1T0 RZ, [R3+URZ], RZ ;  /* 0x000000ff03ff79a7 */ /* 0x0045e200081004ff */
[----:B------:R2:W3:Y:S01]  /*2f90*/  @P0 SYNCS.PHASECHK.TRANS64.TRYWAIT P2, [UR6], R2 ;  /* 0x00000002ff0005a7 */ /* 0x0004e20008041106 */
[----:B-1----:R-:W-:Y:S01]  /*2fa0*/  LOP3.LUT P1, RZ, R6, 0x1, RZ, 0xc0, !PT ;  /* 0x0000000106ff7812 */ /* 0x002fe2000782c0ff */
[----:B------:R-:W1:Y:S02]  /*2fb0*/  SYNCS.PHASECHK.TRANS64.TRYWAIT P0, [UR7+0xb0], R0 ;  /* 0x0000b000ff0075a7 */ /* 0x000e640008001107 */
[----:B-123--:R-:W-:Y:S10]  /*2fc0*/  @!P0 BRA `(.L_x_53) ;  /* 0x0000008400c88947 */ /* 0x00eff40003800000 */
.L_x_179:
[----:B------:R-:W-:Y:S01]  /*2fd0*/  IADD3 R10, PT, PT, R10, 0x1, RZ ;  /* 0x000000010a0a7810 */ /* 0x000fe20007ffe0ff */
[----:B------:R-:W-:Y:S06]  /*2fe0*/  BRA.U !UP3, `(.L_x_54) ;  /* 0x000000010bc07547 */ /* 0x000fec000b800000 */
[----:B------:R-:W-:Y:S01]  /*2ff0*/  UPLOP3.LUT UP4, UPT, UPT, UPT, UPT, 0x40, 0x4 ;  /* 0x000000000004789c */ /* 0x000fe20003f8e870 */
[----:B------:R-:W-:Y:S01]  /*3000*/  UMOV UR13, UR9 ;  /* 0x00000009000d7c82 */ /* 0x000fe20008000000 */
[----:B------:R-:W-:Y:S01]  /*3010*/  UMOV UR12, UR4 ;  /* 0x00000004000c7c82 */ /* 0x000fe20008000000 */
[----:B------:R-:W-:-:S08]  /*3020*/  UMOV UR17, UR14 ;  /* 0x0000000e00117c82 */ /* 0x000fd00008000000 */
.L_x_57:
[----:B------:R-:W-:Y:S02]  /*3030*/  UIADD3 UR13, UPT, UPT, UR13, 0x1, URZ ;  /* 0x000000010d0d7890 */ /* 0x000fe4000fffe0ff */
[----:B--2---:R-:W-:Y:S02]  /*3040*/  ULEA UR6, UR17, UR5, 0x3 ;  /* 0x0000000511067291 */ /* 0x004fe4000f8e18ff */
[----:B------:R-:W-:Y:S01]  /*3050*/  UISETP.NE.AND UP0, UPT, UR13, URZ, UPT ;  /* 0x000000ff0d00728c */ /* 0x000fe2000bf05270 */
[----:B---3--:R-:W-:Y:S10]  /*3060*/  @P2 BRA `(.L_x_55) ;  /* 0x00000000000c2947 */ /* 0x008ff40003800000 */
[----:B-1----:R-:W-:Y:S04]  /*3070*/  SHF.L.U32 R3, R8, 0x1f, RZ ;  /* 0x0000001f08037819 */ /* 0x002fe800000006ff */
[----:B------:R-:W1:Y:S02]  /*3080*/  SYNCS.PHASECHK.TRANS64.TRYWAIT P0, [UR6], R3 ;  /* 0x00000003ff0075a7 */ /* 0x000e640008001106 */
[----:B-1----:R-:W-:Y:S05]  /*3090*/  @!P0 BRA `(.L_x_56) ;  /* 0x0000008400ac8947 */ /* 0x002fea0003800000 */
.L_x_55:
[----:B------:R-:W-:Y:S01]  /*30a0*/  UISETP.NE.AND UP1, UPT, UR12, 0x1, UPT ;  /* 0x000000010c00788c */ /* 0x000fe2000bf25270 */
[----:B------:R-:W-:Y:S01]  /*30b0*/  PLOP3.LUT P2, PT, PT, PT, PT, 0x80, 0x8 ;  /* 0x000000000008781c */ /* 0x000fe20003f4f070 */
[----:B------:R-:W-:Y:S02]  /*30c0*/  UIADD3 UR14, UPT, UPT, UR17, 0x1, URZ ;  /* 0x00000001110e7890 */ /* 0x000fe4000fffe0ff */
[----:B------:R-:W-:Y:S02]  /*30d0*/  ULEA UR28, UR17, UR11, 0xb ;  /* 0x0000000b111c7291 */ /* 0x000fe4000f8e58ff */
[----:B------:R-:W-:Y:S01]  /*30e0*/  UISETP.NE.AND UP2, UPT, UR14, 0x3, UPT ;  /* 0x000000030e00788c */ /* 0x000fe2000bf45270 */
[----:B------:R-:W-:Y:S01]  /*30f0*/  PLOP3.LUT P0, PT, PT, PT, UP1, 0x80, 0x8 ;  /* 0x000000000008781c */ /* 0x000fe20003f0f018 */
[----:B------:R-:W-:Y:S02]  /*3100*/  UIADD3 UR40, UPT, UPT, UR28, 0x2, URZ ;  /* 0x000000021c287890 */ /* 0x000fe4000fffe0ff */
[----:B------:R-:W-:Y:S02]  /*3110*/  USEL UR27, URZ, 0x1, UP2 ;  /* 0x00000001ff1b7887 */ /* 0x000fe40009000000 */
[----:B------:R-:W-:Y:S02]  /*3120*/  USEL UR14, UR14, URZ, UP2 ;  /* 0x000000ff0e0e7287 */ /* 0x000fe40009000000 */
[----:B------:R-:W-:Y:S02]  /*3130*/  UIADD3 UR36, UPT, UPT, UR28, 0x4, URZ ;  /* 0x000000041c247890 */ /* 0x000fe4000fffe0ff */
[----:B------:R-:W-:Y:S01]  /*3140*/  @UP1 ULEA UR26, UR14, UR5, 0x3 ;  /* 0x000000050e1a1291 */ /* 0x000fe2000f8e18ff */
[----:B------:R-:W-:Y:S01]  /*3150*/  LOP3.LUT R8, R8, UR27, RZ, 0x3c, !PT ;  /* 0x0000001b08087c12 */ /* 0x000fe2000f8e3cff */
[----:B------:R-:W-:Y:S02]  /*3160*/  UIADD3 UR32, UPT, UPT, UR28, 0x6, URZ ;  /* 0x000000061c207890 */ /* 0x000fe4000fffe0ff */
[----:B------:R-:W-:Y:S01]  /*3170*/  UIADD3 UR6, UPT, UPT, UR6, 0x18, URZ ;  /* 0x0000001806067890 */ /* 0x000fe2000fffe0ff */
[----:B-1----:R-:W-:Y:S01]  /*3180*/  @P0 SHF.L.U32 R0, R8, 0x1f, RZ ;  /* 0x0000001f08000819 */ /* 0x002fe200000006ff */
[----:B------:R-:W-:Y:S01]  /*3190*/  UIADD3 UR12, UPT, UPT, UR12, -0x1, URZ ;  /* 0xffffffff0c0c7890 */ /* 0x000fe2000fffe0ff */
[----:B------:R-:W-:Y:S02]  /*31a0*/  UMOV UR29, 0x40004040 ;  /* 0x40004040001d7882 */ /* 0x000fe40000000000 */
[----:B------:R2:W3:Y:S01]  /*31b0*/  @P0 SYNCS.PHASECHK.TRANS64.TRYWAIT P2, [UR26], R0 ;  /* 0x00000000ff0005a7 */ /* 0x0004e2000804111a */
[----:B------:R-:W-:Y:S01]  /*31c0*/  ULEA UR26, UR17, UR10, 0xa ;  /* 0x0000000a111a7291 */ /* 0x000fe2000f8e50ff */
[----:B------:R-:W-:Y:S01]  /*31d0*/  UMOV UR27, 0x40004040 ;  /* 0x40004040001b7882 */ /* 0x000fe20000000000 */
[----:B------:R-:W-:Y:S02]  /*31e0*/  UMOV UR41, 0x40004040 ;  /* 0x4000404000297882 */ /* 0x000fe40000000000 */
[----:B------:R-:W-:Y:S02]  /*31f0*/  UIADD3 UR38, UPT, UPT, UR26, 0x2, URZ ;  /* 0x000000021a267890 */ /* 0x000fe4000fffe0ff */
[----:B------:R-:W-:Y:S02]  /*3200*/  UIADD3 UR34, UPT, UPT, UR26, 0x4, URZ ;  /* 0x000000041a227890 */ /* 0x000fe4000fffe0ff */
[----:B------:R-:W-:Y:S01]  /*3210*/  UIADD3 UR30, UPT, UPT, UR26, 0x6, URZ ;  /* 0x000000061a1e7890 */ /* 0x000fe2000fffe0ff */
[----:B------:R2:W-:Y:S01]  /*3220*/  UTCHMMA gdesc[UR26], gdesc[UR28], tmem[UR8], tmem[UR24], idesc[UR25], UP4 ;  /* 0x00ff181c1a0075ea */ /* 0x0005e2000a000008 */
[----:B------:R-:W-:Y:S01]  /*3230*/  UPLOP3.LUT UP4, UPT, UPT, UPT, UPT, 0x80, 0x8 ;  /* 0x000000000008789c */ /* 0x000fe20003f8f070 */
[----:B------:R-:W-:Y:S01]  /*3240*/  UMOV UR39, 0x40004040 ;  /* 0x4000404000277882 */ /* 0x000fe20000000000 */
[----:B------:R-:W-:Y:S01]  /*3250*/  UMOV UR37, 0x40004040 ;  /* 0x4000404000257882 */ /* 0x000fe20000000000 */
[----:B------:R2:W-:Y:S01]  /*3260*/  UTCHMMA gdesc[UR38], gdesc[UR40], tmem[UR8], tmem[UR22], idesc[UR23], UPT ;  /* 0x00ff1628260075ea */ /* 0x0005e2000b800008 */
[----:B------:R-:W-:Y:S01]  /*3270*/  UMOV UR35, 0x40004040 ;  /* 0x4000404000237882 */ /* 0x000fe20000000000 */
[----:B------:R-:W-:Y:S01]  /*3280*/  UMOV UR33, 0x40004040 ;  /* 0x4000404000217882 */ /* 0x000fe20000000000 */
[----:B------:R-:W-:Y:S01]  /*3290*/  UMOV UR31, 0x40004040 ;  /* 0x40004040001f7882 */ /* 0x000fe20000000000 */
[----:B------:R2:W-:Y:S01]  /*32a0*/  UTCHMMA gdesc[UR34], gdesc[UR36], tmem[UR8], tmem[UR20], idesc[UR21], UPT ;  /* 0x00ff1424220075ea */ /* 0x0005e2000b800008 */
[----:B------:R2:W-:Y:S01]  /*32b0*/  UTCHMMA gdesc[UR30], gdesc[UR32], tmem[UR8], tmem[UR18], idesc[UR19], UPT ;  /* 0x00ff12201e0075ea */ /* 0x0005e2000b800008 */
[----:B------:R2:W-:Y:S01]  /*32c0*/  UTCBAR [UR6], URZ ;  /* 0x000000ff060073e9 */ /* 0x0005e200080000ff */
[----:B------:R-:W-:Y:S01]  /*32d0*/  UMOV UR17, UR14 ;  /* 0x0000000e00117c82 */ /* 0x000fe20008000000 */
[----:B------:R-:W-:Y:S05]  /*32e0*/  BRA.U UP0, `(.L_x_57) ;  /* 0xfffffffd00507547 */ /* 0x000fea000b83ffff */
.L_x_54:
[----:B------:R-:W-:Y:S01]  /*32f0*/  UIADD3 UR15, UPT, UPT, UR15, 0x1, URZ ;  /* 0x000000010f0f7890 */ /* 0x000fe2000fffe0ff */
[C---:B------:R-:W-:Y:S01]  /*3300*/  ISETP.NE.AND P0, PT, R10.reuse, 0x2, PT ;  /* 0x000000020a00780c */ /* 0x040fe20003f05270 */
[----:B------:R-:W-:Y:S02]  /*3310*/  UIADD3 UR7, UPT, UPT, UR7, 0xa0, URZ ;  /* 0x000000a007077890 */ /* 0x000fe4000fffe0ff */
[----:B------:R-:W-:Y:S01]  /*3320*/  UISETP.NE.AND UP0, UPT, UR15, 0x2, UPT ;  /* 0x000000020f00788c */ /* 0x000fe2000bf05270 */
[----:B-12---:R-:W-:Y:S02]  /*3330*/  SEL R0, RZ, 0x1, P0 ;  /* 0x00000001ff007807 */ /* 0x006fe40000000000 */
[----:B------:R-:W-:Y:S01]  /*3340*/  SEL R10, R10, RZ, P0 ;  /* 0x000000ff0a0a7207 */ /* 0x000fe20000000000 */
[----:B------:R-:W-:Y:S01]  /*3350*/  USEL UR6, URZ, 0x1, UP0 ;  /* 0x00000001ff067887 */ /* 0x000fe20008000000 */
[----:B------:R-:W-:Y:S01]  /*3360*/  LOP3.LUT R9, R9, R0, RZ, 0x3c, !PT ;  /* 0x0000000009097212 */ /* 0x000fe200078e3cff */
[----:B------:R-:W-:Y:S01]  /*3370*/  USEL UR15, UR15, URZ, UP0 ;  /* 0x000000ff0f0f7287 */ /* 0x000fe20008000000 */
[----:B------:R1:W-:Y:S03]  /*3380*/  UTCBAR [UR7], URZ ;  /* 0x000000ff070073e9 */ /* 0x0003e600080000ff */
[----:B------:R-:W-:Y:S01]  /*3390*/  LOP3.LUT R11, R11, UR6, RZ, 0x3c, !PT ;  /* 0x000000060b0b7c12 */ /* 0x000fe2000f8e3cff */
[----:B------:R-:W-:Y:S07]  /*33a0*/  @P1 BRA `(.L_x_58) ;  /* 0xfffffff800a01947 */ /* 0x000fee000383ffff */
[----:B------:R-:W2:Y:S01]  /*33b0*/  S2UR UR4, SR_CgaCtaId ;  /* 0x00000000000479c3 */ /* 0x000ea20000008800 */
[----:B------:R-:W-:Y:S01]  /*33c0*/  ELECT P0, URZ, PT ;  /* 0x0000000000ff782f */ /* 0x000fe20003800000 */
[----:B------:R-:W-:Y:S01]  /*33d0*/  IMAD.MOV.U32 R0, RZ, RZ, 0x1 ;  /* 0x00000001ff007424 */ /* 0x000fe200078e00ff */
[----:B------:R-:W-:Y:S01]  /*33e0*/  UIADD3 UR5, UPT, UPT, UR5, 0xb0, URZ ;  /* 0x000000b005057890 */ /* 0x000fe2000fffe0ff */
[----:B------:R-:W-:Y:S01]  /*33f0*/  SHF.L.U32 R3, R11, 0x1f, RZ ;  /* 0x0000001f0b037819 */ /* 0x000fe200000006ff */
[----:B------:R-:W-:-:S03]  /*3400*/  UMOV UR6, 0x40 ;  /* 0x0000004000067882 */ /* 0x000fc60000000000 */
[----:B------:R-:W-:Y:S01]  /*3410*/  UVIRTCOUNT.DEALLOC.SMPOOL 0x80 ;  /* 0x000000800000784c */ /* 0x000fe20000000000 */
[----:B--2---:R-:W-:Y:S02]  /*3420*/  ULEA UR4, UR4, UR6, 0x18 ;  /* 0x0000000604047291 */ /* 0x004fe4000f8ec0ff */
[----:B------:R-:W-:-:S07]  /*3430*/  ULEA UR6, UR15, UR5, 0x3 ;  /* 0x000000050f067291 */ /* 0x000fce000f8e18ff */
[----:B------:R2:W-:Y:S02]  /*3440*/  @P0 STS.U8 [UR4+0x1c], R0 ;  /* 0x00001c00ff000988 */ /* 0x0005e40008000004 */
[----:B------:R-:W4:Y:S02]  /*3450*/  SYNCS.PHASECHK.TRANS64.TRYWAIT P0, [UR6], R3 ;  /* 0x00000003ff0075a7 */ /* 0x000f240008001106 */
[----:B--2-4-:R-:W-:Y:S05]  /*3460*/  @!P0 BRA `(.L_x_59) ;  /* 0x0000008000d08947 */ /* 0x014fea0003800000 */
.L_x_182:
[----:B-1----:R-:W-:-:S04]  /*3470*/  UIADD3 UR7, UPT, UPT, UR15, 0x1, URZ ;  /* 0x000000010f077890 */ /* 0x002fc8000fffe0ff */
[----:B------:R-:W-:-:S04]  /*3480*/  UISETP.NE.AND UP0, UPT, UR7, 0x2, UPT ;  /* 0x000000020700788c */ /* 0x000fc8000bf05270 */
[----:B------:R-:W-:Y:S02]  /*3490*/  USEL UR6, URZ, 0x1, UP0 ;  /* 0x00000001ff067887 */ /* 0x000fe40008000000 */
[----:B------:R-:W-:-:S04]  /*34a0*/  USEL UR7, UR7, URZ, UP0 ;  /* 0x000000ff07077287 */ /* 0x000fc80008000000 */
[----:B------:R-:W-:Y:S01]  /*34b0*/  ULEA UR7, UR7, UR5, 0x3 ;  /* 0x0000000507077291 */ /* 0x000fe2000f8e18ff */
[----:B--2---:R-:W-:-:S04]  /*34c0*/  LOP3.LUT R3, R11, UR6, RZ, 0x3c, !PT ;  /* 0x000000060b037c12 */ /* 0x004fc8000f8e3cff */
[----:B------:R-:W-:-:S04]  /*34d0*/  SHF.L.U32 R3, R3, 0x1f, RZ ;  /* 0x0000001f03037819 */ /* 0x000fc800000006ff */
[----:B------:R-:W1:Y:S02]  /*34e0*/  SYNCS.PHASECHK.TRANS64.TRYWAIT P0, [UR7], R3 ;  /* 0x00000003ff0075a7 */ /* 0x000e640008001107 */
[----:B-1----:R-:W-:Y:S05]  /*34f0*/  @!P0 BRA `(.L_x_60) ;  /* 0x0000008000c48947 */ /* 0x002fea0003800000 */
.L_x_184:
[----:B------:R-:W-:Y:S01]  /*3500*/  NOP ;  /* 0x0000000000007918 */ /* 0x000fe20000000000 */
[----:B-1----:R-:W1:Y:S01]  /*3510*/  LDS R0, [UR4+0x14] ;  /* 0x00001404ff007984 */ /* 0x002e620008000800 */
[----:B------:R-:W-:Y:S01]  /*3520*/  ULOP3.LUT UR6, UR16, 0xffff, URZ, 0xc0, !UPT ;  /* 0x0000ffff10067892 */ /* 0x000fe2000f8ec0ff */
[----:B------:R-:W-:Y:S01]  /*3530*/  UMOV UR8, 0xffff ;  /* 0x0000ffff00087882 */ /* 0x000fe20000000000 */
[----:B------:R-:W-:Y:S02]  /*3540*/  UMOV UR5, 0x1 ;  /* 0x0000000100057882 */ /* 0x000fe40000000000 */
[----:B------:R-:W-:-:S04]  /*3550*/  USHF.R.U32.HI UR6, URZ, 0x5, UR6 ;  /* 0x00000005ff067899 */ /* 0x000fc80008011606 */
[----:B------:R-:W-:Y:S02]  /*3560*/  USHF.L.U32 UR8, UR8, UR6, URZ ;  /* 0x0000000608087299 */ /* 0x000fe400080006ff */
[----:B------:R-:W-:-:S04]  /*3570*/  USHF.L.U32 UR5, UR5, UR6, URZ ;  /* 0x0000000605057299 */ /* 0x000fc800080006ff */
[----:B-1----:R-:W-:-:S04]  /*3580*/  LOP3.LUT R0, R0, UR8, RZ, 0xc0, !PT ;  /* 0x0000000800007c12 */ /* 0x002fc8000f8ec0ff */
[----:B------:R-:W-:-:S13]  /*3590*/  ISETP.NE.AND P0, PT, R0, UR8, PT ;  /* 0x0000000800007c0c */ /* 0x000fda000bf05270 */
[----:B------:R-:W-:Y:S05]  /*35a0*/  @P0 BRA `(.L_x_61) ;  /* 0x0000000000580947 */ /* 0x000fea0003800000 */
[----:B------:R-:W1:Y:S02]  /*35b0*/  LDS R0, [UR4+0x18] ;  /* 0x00001804ff007984 */ /* 0x000e640008000800 */
[----:B-1----:R-:W-:-:S04]  /*35c0*/  LOP3.LUT R0, R0, UR5, RZ, 0xc0, !PT ;  /* 0x0000000500007c12 */ /* 0x002fc8000f8ec0ff */
[----:B------:R-:W-:-:S13]  /*35d0*/  ISETP.NE.AND P0, PT, R0, UR5, PT ;  /* 0x0000000500007c0c */ /* 0x000fda000bf05270 */
[----:B------:R-:W-:Y:S05]  /*35e0*/  @P0 BRA `(.L_x_62) ;  /* 0x00000000003c0947 */ /* 0x000fea0003800000 */
[----:B------:R-:W1:Y:S01]  /*35f0*/  S2R R2, SR_LANEID ;  /* 0x0000000000027919 */ /* 0x000e620000000000 */
[----:B------:R-:W-:Y:S01]  /*3600*/  ULOP3.LUT UR8, URZ, UR8, URZ, 0x33, !UPT ;  /* 0x00000008ff087292 */ /* 0x000fe2000f8e33ff */
[----:B------:R-:W-:Y:S01]  /*3610*/  LOP3.LUT R4, RZ, UR5, RZ, 0x33, !PT ;  /* 0x00000005ff047c12 */ /* 0x000fe2000f8e33ff */
[----:B------:R-:W-:Y:S02]  /*3620*/  VOTEU.ANY UR7, UPT, PT ;  /* 0x0000000000077886 */ /* 0x000fe400038e0100 */
[----:B------:R-:W-:Y:S01]  /*3630*/  UFLO.U32 UR7, UR7 ;  /* 0x00000007000772bd */ /* 0x000fe200080e0000 */
[----:B------:R-:W2:Y:S01]  /*3640*/  REDUX UR5, R4 ;  /* 0x00000000040573c4 */ /* 0x000ea20000000000 */
[----:B------:R-:W-:-:S06]  /*3650*/  IMAD.U32 R0, RZ, RZ, UR8 ;  /* 0x00000008ff007e24 */ /* 0x000fcc000f8e00ff */
[----:B------:R4:W-:Y:S01]  /*3660*/  UTCATOMSWS.AND URZ, UR8 ;  /* 0x0000000800ff79e3 */ /* 0x0009e20008000000 */
[----:B------:R-:W3:Y:S01]  /*3670*/  REDUX UR6, R0 ;  /* 0x00000000000673c4 */ /* 0x000ee20000000000 */
[----:B-1----:R-:W-:Y:S01]  /*3680*/  ISETP.EQ.U32.AND P0, PT, R2, UR7, PT ;  /* 0x0000000702007c0c */ /* 0x002fe2000bf02070 */
[----:B--2---:R-:W-:Y:S01]  /*3690*/  IMAD.U32 R2, RZ, RZ, UR5 ;  /* 0x00000005ff027e24 */ /* 0x004fe2000f8e00ff */
[----:B---3--:R-:W-:-:S11]  /*36a0*/  MOV R3, UR6 ;  /* 0x0000000600037c02 */ /* 0x008fd60008000f00 */
[----:B------:R4:W-:Y:S04]  /*36b0*/  @P0 ATOMS.AND RZ, [UR4+0x14], R3 ;  /* 0x00001403ffff098c */ /* 0x0009e8000a800004 */
[----:B------:R4:W-:Y:S01]  /*36c0*/  @P0 ATOMS.AND RZ, [UR4+0x18], R2 ;  /* 0x00001802ffff098c */ /* 0x0009e2000a800004 */
[----:B------:R-:W-:Y:S05]  /*36d0*/  BRA `(.L_x_63) ;  /* 0x0000000000147947 */ /* 0x000fea0003800000 */
.L_x_62:
[----:B------:R-:W-:Y:S02]  /*36e0*/  MOV R2, 0x3700 ;  /* 0x0000370000027802 */ /* 0x000fe40000000f00 */
[----:B---3-5:R-:W-:Y:S05]  /*36f0*/  CALL.REL.NOINC `($__internal_0_$__cuda_sm10x_tcgen05_guardrail_trap_col_being_dealloced_not_returned_by_alloc) ;  /* 0x00000088005c7944 */ /* 0x028fea0003c00000 */
[----:B------:R-:W-:Y:S05]  /*3700*/  BRA `(.L_x_63) ;  /* 0x0000000000087947 */ /* 0x000fea0003800000 */
.L_x_61:
[----:B------:R-:W-:Y:S02]  /*3710*/  MOV R2, 0x3730 ;  /* 0x0000373000027802 */ /* 0x000fe40000000f00 */
[----:B---3-5:R-:W-:Y:S05]  /*3720*/  CALL.REL.NOINC `($__internal_2_$__cuda_sm10x_tcgen05_guardrail_trap_unallocated_columns_being_dealloced) ;  /* 0x0000008800687944 */ /* 0x028fea0003c00000 */
.L_x_63:
[----:B------:R-:W-:Y:S01]  /*3730*/  NOP ;  /* 0x0000000000007918 */ /* 0x000fe20000000000 */
[----:B----4-:R-:W-:Y:S05]  /*3740*/  EXIT ;  /* 0x000000000000794d */ /* 0x010fea0003800000 */
.L_x_47:
[----:B------:R-:W-:-:S09]  /*3750*/  UISETP.NE.OR UP2, UPT, UR8, 0x3, !UP2 ;  /* 0x000000030800788c */ /* 0x000fd2000d745670 */
[----:B------:R-:W-:Y:S05]  /*3760*/  BRA.U UP2, `(.L_x_64) ;  /* 0x0000001502907547 */ /* 0x000fea000b800000 */
[----:B------:R-:W1:Y:S01]  /*3770*/  LDC R0, c[0x0][0xb30] ;  /* 0x0002cc00ff007b82 */ /* 0x000e620000000800 */
[----:B------:R-:W2:Y:S01]  /*3780*/  LDCU.64 UR8, c[0x0][0x888] ;  /* 0x00011100ff0877ac */ /* 0x000ea20008000a00 */
[----:B------:R-:W-:Y:S02]  /*3790*/  HFMA2 R29, -RZ, RZ, 0, 0 ;  /* 0x00000000ff1d7431 */ /* 0x000fe400000001ff */
[----:B------:R-:W-:Y:S01]  /*37a0*/  IMAD.MOV.U32 R30, RZ, RZ, RZ ;  /* 0x000000ffff1e7224 */ /* 0x000fe200078e00ff */
[----:B------:R-:W4:Y:S01]  /*37b0*/  LDCU.64 UR4, c[0x0][0x890] ;  /* 0x00011200ff0477ac */ /* 0x000f220008000a00 */
[----:B------:R-:W-:Y:S02]  /*37c0*/  IMAD.MOV.U32 R23, RZ, RZ, 0x4000 ;  /* 0x00004000ff177424 */ /* 0x000fe400078e00ff */
[----:B------:R-:W3:Y:S01]  /*37d0*/  LDC R19, c[0x0][0x370] ;  /* 0x0000dc00ff137b82 */ /* 0x000ee20000000800 */
[----:B------:R-:W-:Y:S01]  /*37e0*/  UMOV UR7, 0x400 ;  /* 0x0000040000077882 */ /* 0x000fe20000000000 */
[----:B------:R-:W-:-:S02]  /*37f0*/  UPLOP3.LUT UP1, UPT, UPT, UPT, UPT, 0x40, 0x4 ;  /* 0x000000000004789c */ /* 0x000fc40003f2e870 */
[----:B------:R-:W-:-:S04]  /*3800*/  ULEA UR7, UR37, UR7, 0x18 ;  /* 0x0000000725077291 */ /* 0x000fc8000f8ec0ff */
[----:B------:R-:W3:Y:S01]  /*3810*/  LDC R2, c[0x0][0xb0c] ;  /* 0x0002c300ff027b82 */ /* 0x000ee20000000800 */
[----:B------:R-:W-:Y:S02]  /*3820*/  UIADD3 UR41, UPT, UPT, UR7, 0x30, URZ ;  /* 0x0000003007297890 */ /* 0x000fe4000fffe0ff */
[----:B--2---:R-:W-:Y:S02]  /*3830*/  UISETP.NE.U32.AND UP2, UPT, UR8, URZ, UPT ;  /* 0x000000ff0800728c */ /* 0x004fe4000bf45070 */
[----:B------:R-:W-:Y:S02]  /*3840*/  UIADD3 UR33, UPT, UPT, UR7, 0x38, URZ ;  /* 0x0000003807217890 */ /* 0x000fe4000fffe0ff */
[----:B----4-:R-:W-:Y:S01]  /*3850*/  UISETP.NE.U32.AND UP3, UPT, UR4, URZ, UPT ;  /* 0x000000ff0400728c */ /* 0x010fe2000bf65070 */
[----:B------:R-:W2:Y:S01]  /*3860*/  LDC R18, c[0x0][0xb20] ;  /* 0x0002c800ff127b82 */ /* 0x000ea20000000800 */
[----:B-1----:R-:W-:Y:S01]  /*3870*/  ISETP.NE.AND P1, PT, R0, 0x1, PT ;  /* 0x000000010000780c */ /* 0x002fe20003f25270 */
[----:B------:R-:W-:-:S02]  /*3880*/  UISETP.NE.AND.EX UP2, UPT, UR9, URZ, UPT, UP2 ;  /* 0x000000ff0900728c */ /* 0x000fc4000bf45320 */
[----:B------:R-:W-:Y:S02]  /*3890*/  UIADD3 UR25, UPT, UPT, UR7, 0x40, URZ ;  /* 0x0000004007197890 */ /* 0x000fe4000fffe0ff */
[----:B------:R-:W-:Y:S02]  /*38a0*/  UIADD3 UR17, UPT, UPT, UR7, 0x48, URZ ;  /* 0x0000004807117890 */ /* 0x000fe4000fffe0ff */
[----:B------:R-:W1:Y:S01]  /*38b0*/  LDC.64 R32, c[0x0][0x348] ;  /* 0x0000d200ff207b82 */ /* 0x000e620000000a00 */
[----:B------:R-:W-:-:S07]  /*38c0*/  UISETP.NE.AND.EX UP3, UPT, UR5, URZ, UPT, UP3 ;  /* 0x000000ff0500728c */ /* 0x000fce000bf65330 */
[----:B------:R-:W4:Y:S08]  /*38d0*/  LDC.64 R16, c[0x0][0xb10] ;  /* 0x0002c400ff107b82 */ /* 0x000f300000000a00 */
[----:B------:R-:W1:Y:S08]  /*38e0*/  LDC.64 R6, c[0x0][0xb18] ;  /* 0x0002c600ff067b82 */ /* 0x000e700000000a00 */
[----:B------:R-:W1:Y:S08]  /*38f0*/  LDC.64 R4, c[0x0][0xb28] ;  /* 0x0002ca00ff047b82 */ /* 0x000e700000000a00 */
[----:B--23--:R-:W1:Y:S02]  /*3900*/  LDC R22, c[0x0][0x374] ;  /* 0x0000dd00ff167b82 */ /* 0x00ce640000000800 */
.L_x_79:
[C---:B------:R-:W-:Y:S02]  /*3910*/  LEA R0, R30.reuse, UR7, 0x3 ;  /* 0x000000071e007c11 */ /* 0x040fe4000f8e18ff */
[----:B------:R-:W-:Y:S02]  /*3920*/  SHF.L.U32 R3, R29, 0x1f, RZ ;  /* 0x0000001f1d037819 */ /* 0x000fe400000006ff */
[----:B------:R-:W-:Y:S02]  /*3930*/  LEA R24, R30, UR7, 0x4 ;  /* 0x000000071e187c11 */ /* 0x000fe4000f8e20ff */
[----:B--2---:R-:W2:Y:S02]  /*3940*/  SYNCS.PHASECHK.TRANS64.TRYWAIT P0, [R0+URZ+0x80], R3 ;  /* 0x00008003000075a7 */ /* 0x004ea400080011ff */
[----:B--2---:R-:W-:Y:S05]  /*3950*/  @!P0 BRA `(.L_x_65) ;  /* 0x0000007c00c48947 */ /* 0x004fea0003800000 */
.L_x_185:
[----:B------:R-:W-:Y:S01]  /*3960*/  ISETP.GE.AND P0, PT, R40, 0x1, PT ;  /* 0x000000012800780c */ /* 0x000fe20003f06270 */
[----:B------:R-:W3:Y:S01]  /*3970*/  LDS.128 R24, [R24+0xf0] ;  /* 0x0000f00018187984 */ /* 0x000ee20000000c00 */
[----:B--2---:R-:W-:Y:S01]  /*3980*/  VIADD R0, R0, 0x90 ;  /* 0x0000009000007836 */ /* 0x004fe20000000000 */
[----:B------:R-:W-:Y:S01]  /*3990*/  @!PT LDS RZ, [RZ] ;  /* 0x00000000fffff984 */ /* 0x000fe20000000800 */
[----:B------:R-:W-:Y:S01]  /*39a0*/  @!PT LDS RZ, [RZ] ;  /* 0x00000000fffff984 */ /* 0x000fe20000000800 */
[----:B------:R-:W-:Y:S01]  /*39b0*/  @!PT LDS RZ, [RZ] ;  /* 0x00000000fffff984 */ /* 0x000fe20000000800 */
[----:B------:R-:W-:Y:S01]  /*39c0*/  @!PT LDS RZ, [RZ] ;  /* 0x00000000fffff984 */ /* 0x000fe20000000800 */
[----:B------:R2:W-:Y:S06]  /*39d0*/  MEMBAR.ALL.CTA ;  /* 0x0000000000007992 */ /* 0x0005ec0000008000 */
[----:B--2---:R-:W2:Y:S01]  /*39e0*/  FENCE.VIEW.ASYNC.S ;  /* 0x00000000000073c6 */ /* 0x004ea20000000000 */
[----:B------:R-:W-:Y:S04]  /*39f0*/  PRMT R0, RZ, 0x654, R0 ;  /* 0x00000654ff007816 */ /* 0x000fe80000000000 */
[----:B--2---:R2:W-:Y:S01]  /*3a00*/  SYNCS.ARRIVE.TRANS64.RED.A1T0 RZ, [R0+URZ], RZ ;  /* 0x000000ff00ff79a7 */ /* 0x0045e200081004ff */
[----:B---3--:R-:W-:Y:S11]  /*3a10*/  LOP3.LUT P3, RZ, R26, 0x1, RZ, 0xc0, !PT ;  /* 0x000000011aff7812 */ /* 0x008ff6000786c0ff */
[----:B------:R-:W-:Y:S02]  /*3a20*/  @!UPT UIADD3 URZ, UPT, UPT, URZ, URZ, URZ ;  /* 0x000000fffffff290 */ /* 0x000fe4000fffe0ff */
[----:B------:R-:W-:Y:S02]  /*3a30*/  @P3 MOV R13, R24 ;  /* 0x00000018000d3202 */ /* 0x000fe40000000f00 */
[----:B------:R-:W-:Y:S01]  /*3a40*/  @P3 LOP3.LUT R8, R25, 0xffff, RZ, 0xc0, !PT ;  /* 0x0000ffff19083812 */ /* 0x000fe200078ec0ff */
[----:B--2---:R-:W-:Y:S06]  /*3a50*/  @!P0 BRA `(.L_x_66) ;  /* 0x0000000000a48947 */ /* 0x004fec0003800000 */
[----:B-1----:R-:W-:Y:S01]  /*3a60*/  IMAD.HI.U32 R31, R22, R7, RZ ;  /* 0x00000007161f7227 */ /* 0x002fe200078e00ff */
[----:B------:R-:W-:Y:S02]  /*3a70*/  ISETP.NE.AND P0, PT, R6, 0x1, PT ;  /* 0x000000010600780c */ /* 0x000fe40003f05270 */
[----:B------:R-:W-:Y:S01]  /*3a80*/  ISETP.NE.AND P2, PT, R40, 0x1, PT ;  /* 0x000000012800780c */ /* 0x000fe20003f45270 */
[----:B----4-:R-:W-:Y:S01]  /*3a90*/  IMAD.HI.U32 R34, R19, R16, RZ ;  /* 0x0000001013227227 */ /* 0x010fe200078e00ff */
[----:B------:R-:W-:Y:S02]  /*3aa0*/  SHF.R.U32.HI R31, RZ, R18, R31 ;  /* 0x00000012ff1f7219 */ /* 0x000fe4000001161f */
[----:B------:R-:W-:Y:S01]  /*3ab0*/  ISETP.NE.AND P4, PT, R2, 0x1, PT ;  /* 0x000000010200780c */ /* 0x000fe20003f85270 */
[----:B------:R-:W-:Y:S01]  /*3ac0*/  IMAD.HI.U32 R36, R13, R16, RZ ;  /* 0x000000100d247227 */ /* 0x000fe200078e00ff */
[----:B------:R-:W-:Y:S02]  /*3ad0*/  SHF.R.U32.HI R34, RZ, R17, R34 ;  /* 0x00000011ff227219 */ /* 0x000fe40000011622 */
[----:B------:R-:W-:Y:S01]  /*3ae0*/  SEL R3, R22, R31, !P0 ;  /* 0x0000001f16037207 */ /* 0x000fe20004000000 */
[C---:B------:R-:W-:Y:S01]  /*3af0*/  IMAD.HI.U32 R31, R8.reuse, R7, RZ ;  /* 0x00000007081f7227 */ /* 0x040fe200078e00ff */
[----:B------:R-:W-:Y:S02]  /*3b00*/  SEL R11, R19, R34, !P4 ;  /* 0x00000022130b7207 */ /* 0x000fe40006000000 */
[----:B------:R-:W-:Y:S01]  /*3b10*/  SHF.R.U32.HI R36, RZ, R17, R36 ;  /* 0x00000011ff247219 */ /* 0x000fe20000011624 */
[----:B------:R-:W-:Y:S01]  /*3b20*/  IMAD.HI.U32 R38, R3, R4, RZ ;  /* 0x0000000403267227 */ /* 0x000fe200078e00ff */
[----:B------:R-:W-:Y:S03]  /*3b30*/  SHF.R.U32.HI R31, RZ, R18, R31 ;  /* 0x00000012ff1f7219 */ /* 0x000fe6000001161f */
[----:B------:R-:W-:Y:S01]  /*3b40*/  IMAD.HI.U32 R34, R11, R4, RZ ;  /* 0x000000040b227227 */ /* 0x000fe200078e00ff */
[----:B------:R-:W-:Y:S02]  /*3b50*/  @P2 SHF.R.U32.HI R3, RZ, R5, R38 ;  /* 0x00000005ff032219 */ /* 0x000fe40000011626 */
[----:B------:R-:W-:Y:S02]  /*3b60*/  SEL R9, R8, R31, !P0 ;  /* 0x0000001f08097207 */ /* 0x000fe40004000000 */
[----:B------:R-:W-:Y:S01]  /*3b70*/  @P2 SHF.R.U32.HI R11, RZ, R5, R34 ;  /* 0x00000005ff0b2219 */ /* 0x000fe20000011622 */
[C---:B------:R-:W-:Y:S01]  /*3b80*/  IMAD R10, R40.reuse, R3, RZ ;  /* 0x00000003280a7224 */ /* 0x040fe200078e02ff */
[----:B------:R-:W-:Y:S01]  /*3b90*/  SEL R3, R13, R36, !P4 ;  /* 0x000000240d037207 */ /* 0x000fe20006000000 */
[C---:B------:R-:W-:Y:S03]  /*3ba0*/  IMAD.HI.U32 R14, R9.reuse, R4, RZ ;  /* 0x00000004090e7227 */ /* 0x040fe600078e00ff */
[----:B------:R-:W-:Y:S01]  /*3bb0*/  ISETP.GE.AND P0, PT, R9, R10, PT ;  /* 0x0000000a0900720c */ /* 0x000fe20003f06270 */
[C---:B------:R-:W-:Y:S01]  /*3bc0*/  IMAD R12, R40.reuse, R11, RZ ;  /* 0x0000000b280c7224 */ /* 0x040fe200078e02ff */
[-C--:B------:R-:W-:Y:S04]  /*3bd0*/  SHF.R.U32.HI R14, RZ, R5.reuse, R14 ;  /* 0x00000005ff0e7219 */ /* 0x080fe8000001160e */
[----:B------:R-:W-:Y:S02]  /*3be0*/  ISETP.GE.OR P0, PT, R3, R12, P0 ;  /* 0x0000000c0300720c */ /* 0x000fe40000706670 */
[----:B------:R-:W-:Y:S05]  /*3bf0*/  SEL R15, R9, R14, !P2 ;  /* 0x0000000e090f7207 */ /* 0x000fea0005000000 */
[----:B------:R-:W-:Y:S04]  /*3c00*/  IMAD.MOV R14, RZ, RZ, -R15 ;  /* 0x000000ffff0e7224 */ /* 0x000fe800078e0a0f */
[----:B------:R-:W-:Y:S02]  /*3c10*/  IMAD R14, R40, R14, R9 ;  /* 0x0000000e280e7224 */ /* 0x000fe400078e0209 */
[C---:B------:R-:W-:Y:S05]  /*3c20*/  @!P0 IMAD.HI.U32 R10, R3.reuse, R4, RZ ;  /* 0x00000004030a8227 */ /* 0x040fea00078e00ff */
[----:B------:R-:W-:Y:S04]  /*3c30*/  @!P0 SHF.R.U32.HI R10, RZ, R5, R10 ;  /* 0x00000005ff0a8219 */ /* 0x000fe8000001160a */
[----:B------:R-:W-:Y:S01]  /*3c40*/  @!P0 SEL R0, R3, R10, !P2 ;  /* 0x0000000a03008207 */ /* 0x000fe20005000000 */
[----:B------:R-:W-:Y:S03]  /*3c50*/  IMAD.MOV R10, RZ, RZ, -R3 ;  /* 0x000000ffff0a7224 */ /* 0x000fe600078e0a03 */
[----:B------:R-:W-:Y:S01]  /*3c60*/  @!P0 IADD3 R15, PT, PT, R15, -R0, RZ ;  /* 0x800000000f0f8210 */ /* 0x000fe20007ffe0ff */
[----:B------:R-:W-:Y:S01]  /*3c70*/  @!P0 IMAD R0, R11, R14, R0 ;  /* 0x0000000e0b008224 */ /* 0x000fe200078e0200 */
[----:B------:R-:W-:Y:S01]  /*3c80*/  IADD3 R11, PT, PT, -R9, RZ, RZ ;  /* 0x000000ff090b7210 */ /* 0x000fe20007ffe1ff */
[----:B------:R-:W-:Y:S02]  /*3c90*/  IMAD R13, R2, R10, R13 ;  /* 0x0000000a020d7224 */ /* 0x000fe400078e020d */
[----:B------:R-:W-:Y:S02]  /*3ca0*/  @!P0 IMAD R9, R15, R40, R3 ;  /* 0x000000280f098224 */ /* 0x000fe400078e0203 */
[----:B------:R-:W-:Y:S02]  /*3cb0*/  @!P0 IMAD.MOV.U32 R3, RZ, RZ, R0 ;  /* 0x000000ffff038224 */ /* 0x000fe400078e0000 */
[----:B------:R-:W-:Y:S02]  /*3cc0*/  IMAD R8, R6, R11, R8 ;  /* 0x0000000b06087224 */ /* 0x000fe400078e0208 */
[----:B------:R-:W-:Y:S02]  /*3cd0*/  IMAD R13, R3, R2, R13 ;  /* 0x00000002030d7224 */ /* 0x000fe400078e020d */
[----:B------:R-:W-:Y:S02]  /*3ce0*/  IMAD R8, R9, R6, R8 ;  /* 0x0000000609087224 */ /* 0x000fe400078e0208 */
.L_x_66:
[----:B------:R-:W-:Y:S05]  /*3cf0*/  BRA.U UP1, `(.L_x_67) ;  /* 0x0000000101107547 */ /* 0x000fea000b800000 */
[----:B------:R-:W-:Y:S04]  /*3d00*/  MOV R0, UR6 ;  /* 0x0000000600007c02 */ /* 0x000fe80008000f00 */
[----:B------:R-:W-:Y:S04]  /*3d10*/  SHF.L.U32 R3, R0, 0x1f, RZ ;  /* 0x0000001f00037819 */ /* 0x000fe800000006ff */
[----:B------:R-:W2:Y:S02]  /*3d20*/  SYNCS.PHASECHK.TRANS64.TRYWAIT P0, [UR7+0x78], R3 ;  /* 0x00007803ff0075a7 */ /* 0x000ea40008001107 */
[----:B--2---:R-:W-:Y:S05]  /*3d30*/  @!P0 BRA `(.L_x_68) ;  /* 0x0000007800e08947 */ /* 0x004fea0003800000 */
.L_x_67:
[----:B------:R-:W-:Y:S01]  /*3d40*/  R2UR UR43, R21 ;  /* 0x00000000152b72ca */ /* 0x000fe200000e0000 */
[----:B------:R-:W-:Y:S01]  /*3d50*/  IMAD.MOV.U32 R12, RZ, RZ, 0x1 ;  /* 0x00000001ff0c7424 */ /* 0x000fe200078e00ff */
[----:B------:R-:W-:Y:S02]  /*3d60*/  R2UR UR42, R20 ;  /* 0x00000000142a72ca */ /* 0x000fe400000e0000 */
[----:B------:R-:W-:Y:S02]  /*3d70*/  ISETP.NE.U32.AND P2, PT, RZ, UR4, PT ;  /* 0x00000004ff007c0c */ /* 0x000fe4000bf45070 */
[----:B------:R-:W-:Y:S02]  /*3d80*/  SHF.L.U32 R12, R12, 0x1f, RZ ;  /* 0x0000001f0c0c7819 */ /* 0x000fe400000006ff */
[----:B------:R-:W-:Y:S05]  /*3d90*/  ISETP.NE.AND.EX P2, PT, RZ, UR5, PT, P2 ;  /* 0x00000005ff007c0c */ /* 0x000fea000bf45320 */
[----:B------:R-:W-:Y:S02]  /*3da0*/  USHF.L.U32 UR43, UR43, 0x7, URZ ;  /* 0x000000072b2b7899 */ /* 0x000fe400080006ff */
[----:B------:R-:W-:Y:S01]  /*3db0*/  USHF.L.U32 UR42, UR42, 0x8, URZ ;  /* 0x000000082a2a7899 */ /* 0x000fe200080006ff */
[----:B------:R-:W-:Y:S11]  /*3dc0*/  BRA.U !UP3, `(.L_x_69) ;  /* 0x000000010b347547 */ /* 0x000ff6000b800000 */
[----:B------:R-:W-:Y:S01]  /*3dd0*/  UPLOP3.LUT UP0, UPT, UPT, UPT, UP2, 0x80, 0x8 ;  /* 0x000000000008789c */ /* 0x000fe20003f0f020 */
[----:B--2---:R-:W-:Y:S02]  /*3de0*/  HFMA2 R0, -RZ, RZ, 0, 5.9604644775390625e-08 ;  /* 0x00000001ff007431 */ /* 0x004fe400000001ff */
[----:B------:R-:W-:Y:S03]  /*3df0*/  IMAD.MOV.U32 R51, RZ, RZ, 0x1 ;  /* 0x00000001ff337424 */ /* 0x000fe600078e00ff */
[----:B------:R-:W-:Y:S05]  /*3e00*/  PLOP3.LUT P0, PT, PT, PT, UP0, 0x80, 0x8 ;  /* 0x000000000008781c */ /* 0x000fea0003f0f008 */
[----:B------:R-:W2:Y:S01]  /*3e10*/  @UP0 LDCU.64 UR10, c[0x0][0x888] ;  /* 0x00011100ff0a07ac */ /* 0x000ea20008000a00 */
[----:B------:R-:W-:Y:S07]  /*3e20*/  @UP0 UIMAD UR8, UR36, UR4, URZ ;  /* 0x00000004240802a4 */ /* 0x000fee000f8e02ff */
[----:B------:R-:W-:Y:S01]  /*3e30*/  @!P0 PRMT R51, R0, 0x7610, R51 ;  /* 0x0000761000338816 */ /* 0x000fe20000000033 */
[----:B--2---:R-:W-:Y:S03]  /*3e40*/  @UP0 UIMAD.WIDE UR10, UR8, 0x4, UR10 ;  /* 0x00000004080a08a5 */ /* 0x004fe6000f8e020a */
[----:B------:R-:W2:Y:S03]  /*3e50*/  @!UP0 LDCU UR8, c[0x0][0x880] ;  /* 0x00011000ff0887ac */ /* 0x000ea60008000800 */
[----:B------:R-:W-:Y:S01]  /*3e60*/  IMAD.U32 R10, RZ, RZ, UR10 ;  /* 0x0000000aff0a7e24 */ /* 0x000fe2000f8e00ff */
[----:B------:R-:W-:Y:S05]  /*3e70*/  MOV R11, UR11 ;  /* 0x0000000b000b7c02 */ /* 0x000fea0008000f00 */
[----:B-----5:R3:W5:Y:S02]  /*3e80*/  @P0 LDG.E R50, desc[UR46][R10.64] ;  /* 0x0000002e0a320981 */ /* 0x020764000c1e1900 */
[----:B--23--:R-:W-:Y:S07]  /*3e90*/  @!P0 IMAD.U32 R50, RZ, RZ, UR8 ;  /* 0x00000008ff328e24 */ /* 0x00cfee000f8e00ff */
.L_x_69:
[----:B-----5:R-:W-:Y:S01]  /*3ea0*/  @!P2 FSETP.EQ.AND P0, PT, R50, RZ, PT ;  /* 0x000000ff3200a20b */ /* 0x020fe20003f02000 */
[----:B------:R-:W-:Y:S01]  /*3eb0*/  @!UPT UIADD3 URZ, UPT, UPT, URZ, URZ, URZ ;  /* 0x000000fffffff290 */ /* 0x000fe2000fffe0ff */
[----:B------:R-:W-:Y:S11]  /*3ec0*/  @!P2 BRA `(.L_x_70) ;  /* 0x000000000014a947 */ /* 0x000ff60003800000 */
[----:B------:R-:W-:Y:S02]  /*3ed0*/  LOP3.LUT P2, RZ, R51, 0xff, RZ, 0xc0, !PT ;  /* 0x000000ff33ff7812 */ /* 0x000fe4000784c0ff */
[----:B------:R-:W-:Y:S04]  /*3ee0*/  PLOP3.LUT P0, PT, PT, PT, UP0, 0x80, 0x8 ;  /* 0x000000000008781c */ /* 0x000fe80003f0f008 */
[----:B------:R-:W-:Y:S07]  /*3ef0*/  PLOP3.LUT P0, PT, P0, PT, PT, 0x8, 0x80 ;  /* 0x000000000080781c */ /* 0x000fee000070e170 */
[----:B------:R-:W-:Y:S11]  /*3f00*/  @P2 FSETP.EQ.AND P0, PT, R50, RZ, PT ;  /* 0x000000ff3200220b */ /* 0x000ff60003f02000 */
[----:B------:R-:W-:Y:S02]  /*3f10*/  @!UPT UIADD3 URZ, UPT, UPT, URZ, URZ, URZ ;  /* 0x000000fffffff290 */ /* 0x000fe4000fffe0ff */
.L_x_70:
[----:B------:R-:W3:Y:S01]  /*3f20*/  SYNCS.PHASECHK.TRANS64.TRYWAIT P2, [UR7+0x50], R12 ;  /* 0x0000500cff0075a7 */ /* 0x000ee20008041107 */
[----:B------:R-:W-:Y:S04]  /*3f30*/  ELECT P4, URZ, PT ;  /* 0x0000000000ff782f */ /* 0x000fe80003880000 */
[----:B------:R-:W-:Y:S11]  /*3f40*/  PLOP3.LUT P4, PT, P0, P4, PT, 0xf2, 0x2f ;  /* 0x00000000002f781c */ /* 0x000ff60000789e72 */
[----:B------:R-:W-:Y:S02]  /*3f50*/  @!UPT UIADD3 URZ, UPT, UPT, URZ, URZ, URZ ;  /* 0x000000fffffff290 */ /* 0x000fe4000fffe0ff */
[----:B-1----:R-:W-:Y:S05]  /*3f60*/  @!P4 IADD3 R9, P0, PT, R32, 0x580, RZ ;  /* 0x000005802009c810 */ /* 0x002fea0007f1e0ff */
[----:B--2---:R-:W-:Y:S01]  /*3f70*/  @!P4 IMAD.X R0, RZ, RZ, R33, P0 ;  /* 0x000000ffff00c224 */ /* 0x004fe200000e0621 */
[----:B---3--:R-:W-:Y:S07]  /*3f80*/  @!P2 BRA `(.L_x_71) ;  /* 0x000000780064a947 */ /* 0x008fee0003800000 */
.L_x_188:
[----:B------:R-:W-:Y:S01]  /*3f90*/  @!P4 R2UR UR9, R9 ;  /* 0x000000000909c2ca */ /* 0x000fe200000e0000 */
[----:B------:R-:W-:Y:S01]  /*3fa0*/  VOTEU.ALL UP1, P4 ;  /* 0x0000000000ff7886 */ /* 0x000fe20002020000 */
[----:B------:R-:W-:Y:S01]  /*3fb0*/  @!P4 R2UR UR8, R0 ;  /* 0x000000000008c2ca */ /* 0x000fe200000e0000 */
[----:B------:R-:W-:Y:S01]  /*3fc0*/  @!P4 IMAD.MOV.U32 R0, RZ, RZ, 0x4000 ;  /* 0x00004000ff00c424 */ /* 0x000fe200078e00ff */
[----:B------:R-:W-:Y:S01]  /*3fd0*/  UMOV UR44, UR36 ;  /* 0x00000024002c7c82 */ /* 0x000fe20008000000 */
[----:B------:R-:W-:Y:S01]  /*3fe0*/  UPRMT UR21, UR37, 0x654, UR41 ;  /* 0x0000065425157896 */ /* 0x000fe20008000029 */
[----:B------:R-:W-:Y:S01]  /*3ff0*/  @!P4 IADD3 R9, P0, PT, R32, 0x580, RZ ;  /* 0x000005802009c810 */ /* 0x000fe20007f1e0ff */
[----:B------:R-:W-:Y:S01]  /*4000*/  @!UP1 UIADD3 UR40, UPT, UPT, UR7, 0x400, URZ ;  /* 0x0000040007289890 */ /* 0x000fe2000fffe0ff */
[----:B------:R-:W-:Y:S05]  /*4010*/  VOTEU.ALL UP1, P4 ;  /* 0x0000000000ff7886 */ /* 0x000fea0002020000 */
[----:B------:R-:W-:Y:S01]  /*4020*/  IMAD.U32 R10, RZ, RZ, UR9 ;  /* 0x00000009ff0a7e24 */ /* 0x000fe2000f8e00ff */
[----:B------:R-:W-:Y:S01]  /*4030*/  UMOV UR9, 0x10000000 ;  /* 0x1000000000097882 */ /* 0x000fe20000000000 */
[----:B------:R-:W-:Y:S01]  /*4040*/  IMAD.U32 R11, RZ, RZ, UR8 ;  /* 0x00000008ff0b7e24 */ /* 0x000fe2000f8e00ff */
[----:B------:R-:W-:Y:S02]  /*4050*/  UMOV UR8, 0x0 ;  /* 0x0000000000087882 */ /* 0x000fe40000000000 */
[----:B------:R-:W-:Y:S02]  /*4060*/  @!P4 R2UR UR10, R10 ;  /* 0x000000000a0ac2ca */ /* 0x000fe400000e0000 */
[----:B------:R-:W-:Y:S11]  /*4070*/  @!P4 R2UR UR11, R11 ;  /* 0x000000000b0bc2ca */ /* 0x000ff600000e0000 */
[----:B------:R-:W-:Y:S02]  /*4080*/  @!UPT UIADD3 URZ, UPT, UPT, URZ, URZ, URZ ;  /* 0x000000fffffff290 */ /* 0x000fe4000fffe0ff */
[----:B------:R2:W-:Y:S01]  /*4090*/  @!UP1 UTMALDG.3D [UR40], [UR10], desc[UR8] ;  /* 0x000008280a0095b4 */ /* 0x0005e20008011000 */
[----:B------:R3:W-:Y:S01]  /*40a0*/  @!P4 SYNCS.ARRIVE.TRANS64.RED.A0TR RZ, [UR7+0x30], R0 ;  /* 0x00003000ffffc9a7 */ /* 0x0007e20008300407 */
[----:B------:R-:W-:Y:S01]  /*40b0*/  SYNCS.ARRIVE.TRANS64.RED.A1T0 RZ, [UR21], RZ ;  /* 0x000000ffffff79a7 */ /* 0x000fe20008100415 */
[----:B---3--:R-:W-:Y:S01]  /*40c0*/  @!P4 IMAD.X R0, RZ, RZ, R33, P0 ;  /* 0x000000ffff00c224 */ /* 0x008fe200000e0621 */
[----:B------:R-:W3:Y:S02]  /*40d0*/  SYNCS.PHASECHK.TRANS64.TRYWAIT P2, [UR7+0x58], R12 ;  /* 0x0000580cff0075a7 */ /* 0x000ee40008041107 */
[----:B--23--:R-:W-:Y:S05]  /*40e0*/  @!P2 BRA `(.L_x_72) ;  /* 0x000000780024a947 */ /* 0x00cfea0003800000 */
.L_x_190:
[----:B------:R-:W-:Y:S01]  /*40f0*/  @!P4 R2UR UR9, R9 ;  /* 0x000000000909c2ca */ /* 0x000fe200000e0000 */
[----:B------:R-:W-:Y:S01]  /*4100*/  VOTEU.ALL UP1, P4 ;  /* 0x0000000000ff7886 */ /* 0x000fe20002020000 */
[----:B------:R-:W-:Y:S01]  /*4110*/  @!P4 R2UR UR8, R0 ;  /* 0x000000000008c2ca */ /* 0x000fe200000e0000 */
[----:B------:R-:W-:Y:S01]  /*4120*/  @!P4 IMAD.MOV.U32 R0, RZ, RZ, 0x4000 ;  /* 0x00004000ff00c424 */ /* 0x000fe200078e00ff */
[----:B------:R-:W-:Y:S01]  /*4130*/  UMOV UR35, UR43 ;  /* 0x0000002b00237c82 */ /* 0x000fe20008000000 */
[----:B------:R-:W-:Y:S01]  /*4140*/  UPRMT UR15, UR37, 0x654, UR33 ;  /* 0x00000654250f7896 */ /* 0x000fe20008000021 */
[----:B------:R-:W-:Y:S01]  /*4150*/  @!P4 IADD3 R9, P0, PT, R32, 0x580, RZ ;  /* 0x000005802009c810 */ /* 0x000fe20007f1e0ff */
[----:B------:R-:W-:Y:S02]  /*4160*/  @!UP1 UIADD3 UR34, UPT, UPT, UR42, 0x20, URZ ;  /* 0x000000202a229890 */ /* 0x000fe4000fffe0ff */
[----:B------:R-:W-:Y:S01]  /*4170*/  @!UP1 UIADD3 UR32, UPT, UPT, UR7, 0x4400, URZ ;  /* 0x0000440007209890 */ /* 0x000fe2000fffe0ff */
[----:B------:R-:W-:Y:S03]  /*4180*/  VOTEU.ALL UP1, P4 ;  /* 0x0000000000ff7886 */ /* 0x000fe60002020000 */
        /* <DEDUP_REMOVED lines=13> */
.L_x_192:
[----:B------:R-:W-:Y:S01]  /*4260*/  @!P4 R2UR UR9, R9 ;  /* 0x000000000909c2ca */ /* 0x000fe200000e0000 */
[----:B------:R-:W-:Y:S01]  /*4270*/  VOTEU.ALL UP1, P4 ;  /* 0x0000000000ff7886 */ /* 0x000fe20002020000 */
[----:B------:R-:W-:Y:S01]  /*4280*/  @!P4 R2UR UR8, R0 ;  /* 0x000000000008c2ca */ /* 0x000fe200000e0000 */
[----:B------:R-:W-:Y:S01]  /*4290*/  @!P4 IMAD.MOV.U32 R0, RZ, RZ, 0x4000 ;  /* 0x00004000ff00c424 */ /* 0x000fe200078e00ff */
[----:B------:R-:W-:Y:S01]  /*42a0*/  UMOV UR27, UR43 ;  /* 0x0000002b001b7c82 */ /* 0x000fe20008000000 */
[----:B------:R-:W-:Y:S01]  /*42b0*/  UMOV UR28, UR36 ;  /* 0x00000024001c7c82 */ /* 0x000fe20008000000 */
[----:B------:R-:W-:Y:S01]  /*42c0*/  @!UP1 UIADD3 UR26, UPT, UPT, UR42, 0x40, URZ ;  /* 0x000000402a1a9890 */ /* 0x000fe2000fffe0ff */
[----:B------:R-:W-:Y:S01]  /*42d0*/  @!P4 IADD3 R9, P0, PT, R32, 0x580, RZ ;  /* 0x000005802009c810 */ /* 0x000fe20007f1e0ff */
[----:B------:R-:W-:Y:S01]  /*42e0*/  @!UP1 UIADD3 UR24, UPT, UPT, UR7, 0x8400, URZ ;  /* 0x0000840007189890 */ /* 0x000fe2000fffe0ff */
[----:B------:R-:W-:Y:S01]  /*42f0*/  VOTEU.ALL UP1, P4 ;  /* 0x0000000000ff7886 */ /* 0x000fe20002020000 */
[----:B------:R-:W-:Y:S03]  /*4300*/  UPRMT UR14, UR37, 0x654, UR25 ;  /* 0x00000654250e7896 */ /* 0x000fe60008000019 */
        /* <DEDUP_REMOVED lines=13> */
.L_x_194:
[----:B------:R-:W-:Y:S01]  /*43e0*/  @!P4 R2UR UR9, R9 ;  /* 0x000000000909c2ca */ /* 0x000fe200000e0000 */
[----:B------:R-:W-:Y:S01]  /*43f0*/  VOTEU.ALL UP1, P4 ;  /* 0x0000000000ff7886 */ /* 0x000fe20002020000 */
[----:B------:R-:W-:Y:S01]  /*4400*/  @!P4 R2UR UR8, R0 ;  /* 0x000000000008c2ca */ /* 0x000fe200000e0000 */
[----:B------:R-:W-:Y:S01]  /*4410*/  @!P4 IMAD.MOV.U32 R0, RZ, RZ, 0x4000 ;  /* 0x00004000ff00c424 */ /* 0x000fe200078e00ff */
[----:B------:R-:W-:Y:S01]  /*4420*/  UMOV UR19, UR43 ;  /* 0x0000002b00137c82 */ /* 0x000fe20008000000 */
[----:B------:R-:W-:Y:S01]  /*4430*/  UMOV UR20, UR36 ;  /* 0x0000002400147c82 */ /* 0x000fe20008000000 */
[----:B------:R-:W-:Y:S01]  /*4440*/  @!UP1 UIADD3 UR18, UPT, UPT, UR42, 0x60, URZ ;  /* 0x000000602a129890 */ /* 0x000fe2000fffe0ff */
[----:B------:R-:W-:Y:S01]  /*4450*/  SHF.L.U32 R20, RZ, 0x1f, RZ ;  /* 0x0000001fff147819 */ /* 0x000fe200000006ff */
[----:B------:R-:W-:Y:S01]  /*4460*/  @!UP1 UIADD3 UR16, UPT, UPT, UR7, 0xc400, URZ ;  /* 0x0000c40007109890 */ /* 0x000fe2000fffe0ff */
[----:B------:R-:W-:Y:S01]  /*4470*/  @!P4 IADD3 R9, P0, PT, R32, 0x580, RZ ;  /* 0x000005802009c810 */ /* 0x000fe20007f1e0ff */
[----:B------:R-:W-:Y:S01]  /*4480*/  VOTEU.ALL UP1, P4 ;  /* 0x0000000000ff7886 */ /* 0x000fe20002020000 */
[----:B------:R-:W-:Y:S02]  /*4490*/  UPRMT UR13, UR37, 0x654, UR17 ;  /* 0x00000654250d7896 */ /* 0x000fe40008000011 */
        /* <DEDUP_REMOVED lines=13> */
.L_x_196:
[----:B------:R-:W-:Y:S01]  /*4570*/  @!P4 R2UR UR9, R9 ;  /* 0x000000000909c2ca */ /* 0x000fe200000e0000 */
[----:B------:R-:W-:Y:S01]  /*4580*/  VOTEU.ALL UP1, P4 ;  /* 0x0000000000ff7886 */ /* 0x000fe20002020000 */
[----:B------:R-:W-:Y:S01]  /*4590*/  @!P4 R2UR UR8, R0 ;  /* 0x000000000008c2ca */ /* 0x000fe200000e0000 */
[----:B------:R-:W-:Y:S01]  /*45a0*/  @!P4 IMAD.MOV.U32 R0, RZ, RZ, 0x4000 ;  /* 0x00004000ff00c424 */ /* 0x000fe200078e00ff */
[----:B------:R-:W-:Y:S01]  /*45b0*/  UMOV UR18, 0x0 ;  /* 0x0000000000127882 */ /* 0x000fe20000000000 */
[----:B------:R-:W-:Y:S01]  /*45c0*/  UMOV UR19, 0x10000000 ;  /* 0x1000000000137882 */ /* 0x000fe20000000000 */
[----:B------:R-:W-:Y:S01]  /*45d0*/  @!UP1 UIADD3 UR10, UPT, UPT, UR42, 0x80, URZ ;  /* 0x000000802a0a9890 */ /* 0x000fe2000fffe0ff */
[----:B------:R-:W-:Y:S01]  /*45e0*/  @!P4 IADD3 R9, P0, PT, R32, 0x580, RZ ;  /* 0x000005802009c810 */ /* 0x000fe20007f1e0ff */
[----:B------:R-:W-:Y:S01]  /*45f0*/  UMOV UR11, UR43 ;  /* 0x0000002b000b7c82 */ /* 0x000fe20008000000 */
[----:B------:R-:W-:Y:S04]  /*4600*/  UMOV UR12, UR36 ;  /* 0x00000024000c7c82 */ /* 0x000fe80008000000 */
[----:B------:R-:W-:Y:S01]  /*4610*/  IMAD.U32 R10, RZ, RZ, UR9 ;  /* 0x00000009ff0a7e24 */ /* 0x000fe2000f8e00ff */
[----:B------:R-:W-:Y:S01]  /*4620*/  UMOV UR9, UR41 ;  /* 0x0000002900097c82 */ /* 0x000fe20008000000 */
[----:B------:R-:W-:Y:S01]  /*4630*/  IMAD.U32 R11, RZ, RZ, UR8 ;  /* 0x00000008ff0b7e24 */ /* 0x000fe2000f8e00ff */
[----:B------:R-:W-:Y:S02]  /*4640*/  @!UP1 UIADD3 UR8, UPT, UPT, UR7, 0x400, URZ ;  /* 0x0000040007089890 */ /* 0x000fe4000fffe0ff */
[----:B------:R-:W-:Y:S01]  /*4650*/  @!P4 R2UR UR22, R10 ;  /* 0x000000000a16c2ca */ /* 0x000fe200000e0000 */
[----:B------:R-:W-:Y:S01]  /*4660*/  VOTEU.ALL UP1, P4 ;  /* 0x0000000000ff7886 */ /* 0x000fe20002020000 */
        /* <DEDUP_REMOVED lines=8> */
.L_x_198:
        /* <DEDUP_REMOVED lines=9> */
[----:B------:R-:W-:Y:S03]  /*4780*/  UMOV UR12, UR36 ;  /* 0x00000024000c7c82 */ /* 0x000fe60008000000 */
[----:B------:R-:W-:Y:S02]  /*4790*/  @!P4 IMAD.X R21, RZ, RZ, R33, P0 ;  /* 0x000000ffff15c224 */ /* 0x000fe400000e0621 */
        /* <DEDUP_REMOVED lines=11> */
[----:B------:R-:W3:Y:S02]  /*4850*/  SYNCS.PHASECHK.TRANS64.TRYWAIT P2, [UR7+0x60], R20 ;  /* 0x00006014ff0075a7 */ /* 0x000ee40008041107 */
[----:B--23--:R-:W-:Y:S05]  /*4860*/  @!P2 BRA `(.L_x_77) ;  /* 0x0000007000bca947 */ /* 0x00cfea0003800000 */
.L_x_200:
[----:B------:R-:W2:Y:S01]  /*4870*/  LDC.64 R14, c[0x0][0xb10] ;  /* 0x0002c400ff0e7b82 */ /* 0x000ea20000000a00 */
[----:B------:R-:W-:Y:S01]  /*4880*/  @!P4 R2UR UR9, R31 ;  /* 0x000000001f09c2ca */ /* 0x000fe200000e0000 */
[----:B------:R-:W-:Y:S01]  /*4890*/  VOTEU.ALL UP1, P4 ;  /* 0x0000000000ff7886 */ /* 0x000fe20002020000 */
[----:B------:R-:W-:Y:S01]  /*48a0*/  @!P4 R2UR UR8, R21 ;  /* 0x000000001508c2ca */ /* 0x000fe200000e0000 */
[----:B------:R-:W-:Y:S01]  /*48b0*/  @!P4 IMAD.MOV.U32 R21, RZ, RZ, 0x4000 ;  /* 0x00004000ff15c424 */ /* 0x000fe200078e00ff */
[----:B------:R-:W-:Y:S03]  /*48c0*/  UMOV UR18, 0x0 ;  /* 0x0000000000127882 */ /* 0x000fe60000000000 */
[----:B------:R-:W3:Y:S01]  /*48d0*/  LDC.64 R10, c[0x0][0xb18] ;  /* 0x0002c600ff0a7b82 */ /* 0x000ee20000000a00 */
[----:B------:R-:W-:Y:S01]  /*48e0*/  @!UP1 UIADD3 UR10, UPT, UPT, UR42, 0xc0, URZ ;  /* 0x000000c02a0a9890 */ /* 0x000fe2000fffe0ff */
[----:B------:R-:W-:Y:S01]  /*48f0*/  @P3 SHF.R.U32.HI R28, RZ, 0x10, R25 ;  /* 0x00000010ff1c3819 */ /* 0x000fe20000011619 */
[----:B------:R-:W-:Y:S01]  /*4900*/  UMOV UR19, 0x10000000 ;  /* 0x1000000000137882 */ /* 0x000fe20000000000 */
[----:B------:R-:W-:Y:S01]  /*4910*/  UMOV UR11, UR43 ;  /* 0x0000002b000b7c82 */ /* 0x000fe20008000000 */
[----:B------:R-:W-:Y:S03]  /*4920*/  UMOV UR12, UR36 ;  /* 0x00000024000c7c82 */ /* 0x000fe60008000000 */
[----:B------:R-:W5:Y:S01]  /*4930*/  @!P1 LDC R0, c[0x0][0xb20] ;  /* 0x0002c800ff009b82 */ /* 0x000f620000000800 */
[----:B------:R-:W-:Y:S02]  /*4940*/  VIADD R30, R30, 0x1 ;  /* 0x000000011e1e7836 */ /* 0x000fe40000000000 */
[----:B------:R-:W-:Y:S05]  /*4950*/  IMAD.U32 R34, RZ, RZ, UR9 ;  /* 0x00000009ff227e24 */ /* 0x000fea000f8e00ff */
[----:B-1----:R-:W1:Y:S01]  /*4960*/  @!P1 LDC R3, c[0x0][0xb0c] ;  /* 0x0002c300ff039b82 */ /* 0x002e620000000800 */
[----:B------:R-:W-:Y:S01]  /*4970*/  IMAD.U32 R35, RZ, RZ, UR8 ;  /* 0x00000008ff237e24 */ /* 0x000fe2000f8e00ff */
[----:B------:R-:W-:Y:S01]  /*4980*/  @!UP1 UIADD3 UR8, UPT, UPT, UR7, 0x8400, URZ ;  /* 0x0000840007089890 */ /* 0x000fe2000fffe0ff */
[----:B------:R-:W-:Y:S01]  /*4990*/  @!P4 R2UR UR20, R34 ;  /* 0x000000002214c2ca */ /* 0x000fe200000e0000 */
[----:B------:R-:W-:Y:S02]  /*49a0*/  VOTEU.ALL UP1, P4 ;  /* 0x0000000000ff7886 */ /* 0x000fe40002020000 */
[----:B------:R-:W-:Y:S01]  /*49b0*/  @!P4 R2UR UR21, R35 ;  /* 0x000000002315c2ca */ /* 0x000fe200000e0000 */
[----:B------:R-:W-:Y:S11]  /*49c0*/  UMOV UR9, UR25 ;  /* 0x0000001900097c82 */ /* 0x000ff60008000000 */
[----:B------:R-:W-:Y:S01]  /*49d0*/  @!UPT UIADD3 URZ, UPT, UPT, URZ, URZ, URZ ;  /* 0x000000fffffff290 */ /* 0x000fe2000fffe0ff */
[----:B------:R1:W-:Y:S01]  /*49e0*/  @!UP1 UTMALDG.3D [UR8], [UR20], desc[UR18] ;  /* 0x00001208140095b4 */ /* 0x0003e20008011000 */
[----:B------:R1:W-:Y:S02]  /*49f0*/  @!P4 SYNCS.ARRIVE.TRANS64.RED.A0TR RZ, [UR7+0x40], R21 ;  /* 0x00004015ffffc9a7 */ /* 0x0003e40008300407 */
[----:B-1----:R-:W-:Y:S01]  /*4a00*/  @!P1 ISETP.NE.AND P2, PT, R3, 0x1, PT ;  /* 0x000000010300980c */ /* 0x002fe20003f45270 */
[C---:B--2---:R-:W-:Y:S01]  /*4a10*/  @!P1 IMAD.HI.U32 R14, R13.reuse, R14, RZ ;  /* 0x0000000e0d0e9227 */ /* 0x044fe200078e00ff */
[----:B---3--:R-:W-:Y:S03]  /*4a20*/  @!P1 ISETP.NE.AND P0, PT, R10, 0x1, PT ;  /* 0x000000010a00980c */ /* 0x008fe60003f05270 */
[C---:B------:R-:W-:Y:S01]  /*4a30*/  @!P1 IMAD.HI.U32 R11, R8.reuse, R11, RZ ;  /* 0x0000000b080b9227 */ /* 0x040fe200078e00ff */
[----:B------:R-:W-:Y:S04]  /*4a40*/  @!P1 SHF.R.U32.HI R14, RZ, R15, R14 ;  /* 0x0000000fff0e9219 */ /* 0x000fe8000001160e */
[----:B-----5:R-:W-:Y:S01]  /*4a50*/  @!P1 SHF.R.U32.HI R9, RZ, R0, R11 ;  /* 0x00000000ff099219 */ /* 0x020fe2000001160b */
[----:B------:R-:W-:Y:S01]  /*4a60*/  SYNCS.ARRIVE.TRANS64.RED.A1T0 RZ, [UR14], RZ ;  /* 0x000000ffffff79a7 */ /* 0x000fe2000810040e */
[----:B------:R-:W-:Y:S02]  /*4a70*/  @!P1 SEL R14, R13, R14, !P2 ;  /* 0x0000000e0d0e9207 */ /* 0x000fe40005000000 */
[----:B------:R-:W-:Y:S01]  /*4a80*/  @!P1 SEL R9, R8, R9, !P0 ;  /* 0x0000000908099207 */ /* 0x000fe20004000000 */
[----:B------:R-:W1:Y:S04]  /*4a90*/  SYNCS.PHASECHK.TRANS64.TRYWAIT P5, [UR7+0x68], R20 ;  /* 0x00006814ff0075a7 */ /* 0x000e6800080a1107 */
[----:B------:R-:W-:Y:S02]  /*4aa0*/  @!P1 IMAD.IADD R0, R9, 0x1, -R14 ;  /* 0x0000000109009824 */ /* 0x000fe400078e0a0e */
[----:B------:R-:W-:Y:S02]  /*4ab0*/  @!P1 IMAD.IADD R9, R14, 0x1, -R9 ;  /* 0x000000010e099824 */ /* 0x000fe400078e0a09 */
[----:B------:R-:W-:Y:S02]  /*4ac0*/  @!P1 IMAD R13, R0, R3, R13 ;  /* 0x00000003000d9224 */ /* 0x000fe400078e020d */
[----:B------:R-:W-:Y:S01]  /*4ad0*/  @!P1 IMAD R8, R9, R10, R8 ;  /* 0x0000000a09089224 */ /* 0x000fe200078e0208 */
[----:B-1----:R-:W-:Y:S06]  /*4ae0*/  @!P5 BRA `(.L_x_78) ;  /* 0x000000700034d947 */ /* 0x002fec0003800000 */
.L_x_202:
[----:B-1----:R-:W-:Y:S01]  /*4af0*/  @!P4 IADD3 R3, P0, PT, R32, 0x580, RZ ;  /* 0x000005802003c810 */ /* 0x002fe20007f1e0ff */
[----:B------:R-:W-:Y:S01]  /*4b00*/  VOTEU.ALL UP1, P4 ;  /* 0x0000000000ff7886 */ /* 0x000fe20002020000 */
[----:B------:R-:W-:Y:S01]  /*4b10*/  UMOV UR18, 0x0 ;  /* 0x0000000000127882 */ /* 0x000fe20000000000 */
[----:B------:R-:W-:Y:S01]  /*4b20*/  UMOV UR19, 0x10000000 ;  /* 0x1000000000137882 */ /* 0x000fe20000000000 */
[----:B------:R-:W-:Y:S01]  /*4b30*/  @!P4 R2UR UR9, R3 ;  /* 0x000000000309c2ca */ /* 0x000fe200000e0000 */
[----:B------:R-:W-:Y:S01]  /*4b40*/  @!P4 IMAD.X R0, RZ, RZ, R33, P0 ;  /* 0x000000ffff00c224 */ /* 0x000fe200000e0621 */
[----:B------:R-:W-:Y:S01]  /*4b50*/  @!UP1 UIADD3 UR10, UPT, UPT, UR42, 0xe0, URZ ;  /* 0x000000e02a0a9890 */ /* 0x000fe2000fffe0ff */
[----:B------:R-:W-:Y:S01]  /*4b60*/  ISETP.NE.AND P0, PT, R30, 0x2, PT ;  /* 0x000000021e00780c */ /* 0x000fe20003f05270 */
[----:B------:R-:W-:Y:S01]  /*4b70*/  UMOV UR11, UR43 ;  /* 0x0000002b000b7c82 */ /* 0x000fe20008000000 */
[----:B------:R-:W-:Y:S01]  /*4b80*/  UMOV UR12, UR36 ;  /* 0x00000024000c7c82 */ /* 0x000fe20008000000 */
[----:B------:R-:W-:Y:S01]  /*4b90*/  @!P4 R2UR UR8, R0 ;  /* 0x000000000008c2ca */ /* 0x000fe200000e0000 */
[----:B------:R-:W-:Y:S01]  /*4ba0*/  IMAD.IADD R20, R8, 0x1, R49 ;  /* 0x0000000108147824 */ /* 0x000fe200078e0231 */
[----:B------:R-:W-:Y:S01]  /*4bb0*/  @P3 R2UR UR36, R28 ;  /* 0x000000001c2432ca */ /* 0x000fe200000e0000 */
[----:B------:R-:W-:Y:S01]  /*4bc0*/  IMAD.IADD R21, R13, 0x1, R114 ;  /* 0x000000010d157824 */ /* 0x000fe200078e0272 */
[----:B------:R-:W-:Y:S02]  /*4bd0*/  SEL R0, RZ, 0x1, P0 ;  /* 0x00000001ff007807 */ /* 0x000fe40000000000 */
[----:B------:R-:W-:Y:S01]  /*4be0*/  SEL R30, R30, RZ, P0 ;  /* 0x000000ff1e1e7207 */ /* 0x000fe20000000000 */
[----:B------:R-:W-:Y:S01]  /*4bf0*/  IMAD.U32 R10, RZ, RZ, UR9 ;  /* 0x00000009ff0a7e24 */ /* 0x000fe2000f8e00ff */
[----:B------:R-:W-:Y:S01]  /*4c00*/  UMOV UR9, UR17 ;  /* 0x0000001100097c82 */ /* 0x000fe20008000000 */
[----:B------:R-:W-:Y:S03]  /*4c10*/  LOP3.LUT R29, R29, R0, RZ, 0x3c, !PT ;  /* 0x000000001d1d7212 */ /* 0x000fe600078e3cff */
[----:B------:R-:W-:Y:S01]  /*4c20*/  @!P4 R2UR UR14, R10 ;  /* 0x000000000a0ec2ca */ /* 0x000fe200000e0000 */
[----:B------:R-:W-:Y:S01]  /*4c30*/  IMAD.U32 R11, RZ, RZ, UR8 ;  /* 0x00000008ff0b7e24 */ /* 0x000fe2000f8e00ff */
[----:B------:R-:W-:Y:S01]  /*4c40*/  @!UP1 UIADD3 UR8, UPT, UPT, UR7, 0xc400, URZ ;  /* 0x0000c40007089890 */ /* 0x000fe2000fffe0ff */
[----:B------:R-:W-:Y:S03]  /*4c50*/  VOTEU.ALL UP1, P4 ;  /* 0x0000000000ff7886 */ /* 0x000fe60002020000 */
[----:B------:R-:W-:Y:S11]  /*4c60*/  @!P4 R2UR UR15, R11 ;  /* 0x000000000b0fc2ca */ /* 0x000ff600000e0000 */
[----:B------:R-:W-:Y:S02]  /*4c70*/  @!UPT UIADD3 URZ, UPT, UPT, URZ, URZ, URZ ;  /* 0x000000fffffff290 */ /* 0x000fe4000fffe0ff */
[----:B------:R2:W-:Y:S01]  /*4c80*/  @!UP1 UTMALDG.3D [UR8], [UR14], desc[UR18] ;  /* 0x000012080e0095b4 */ /* 0x0005e20008011000 */
[----:B------:R2:W-:Y:S01]  /*4c90*/  @!P4 SYNCS.ARRIVE.TRANS64.RED.A0TR RZ, [UR7+0x48], R23 ;  /* 0x00004817ffffc9a7 */ /* 0x0005e20008300407 */
[----:B------:R-:W-:Y:S01]  /*4ca0*/  UPLOP3.LUT UP1, UPT, UPT, UPT, UPT, 0x80, 0x8 ;  /* 0x000000000008789c */ /* 0x000fe20003f2f070 */
[----:B------:R-:W-:Y:S01]  /*4cb0*/  SYNCS.ARRIVE.TRANS64.RED.A1T0 RZ, [UR13], RZ ;  /* 0x000000ffffff79a7 */ /* 0x000fe2000810040d */
[----:B------:R-:W-:Y:S09]  /*4cc0*/  @P3 BRA `(.L_x_79) ;  /* 0xffffffec00103947 */ /* 0x000ff2000383ffff */
[----:B------:R-:W1:Y:S02]  /*4cd0*/  SYNCS.PHASECHK.TRANS64.TRYWAIT P0, [UR7+0x50], R12 ;  /* 0x0000500cff0075a7 */ /* 0x000e640008001107 */
[----:B-1----:R-:W-:Y:S05]  /*4ce0*/  @!P0 BRA `(.L_x_80) ;  /* 0x0000006c00cc8947 */ /* 0x002fea0003800000 */
.L_x_204:
[----:B------:R-:W3:Y:S02]  /*4cf0*/  SYNCS.PHASECHK.TRANS64.TRYWAIT P0, [UR7+0x58], R12 ;  /* 0x0000580cff0075a7 */ /* 0x000ee40008001107 */
[----:B---3--:R-:W-:Y:S05]  /*4d00*/  @!P0 BRA `(.L_x_81) ;  /* 0x0000006c00dc8947 */ /* 0x008fea0003800000 */
.L_x_206:
[----:B------:R-:W3:Y:S01]  /*4d10*/  SYNCS.PHASECHK.TRANS64.TRYWAIT P0, [UR7+0x60], R12 ;  /* 0x0000600cff0075a7 */ /* 0x000ee20008001107 */
[----:B------:R-:W-:Y:S01]  /*4d20*/  HFMA2 R0, -RZ, RZ, 0, 5.9604644775390625e-08 ;  /* 0x00000001ff007431 */ /* 0x000fe200000001ff */
[----:B---3--:R-:W-:Y:S06]  /*4d30*/  @!P0 BRA `(.L_x_82) ;  /* 0x0000006c00e88947 */ /* 0x008fec0003800000 */
.L_x_208:
[----:B------:R-:W-:Y:S02]  /*4d40*/  MOV R2, UR7 ;  /* 0x0000000700027c02 */ /* 0x000fe40008000f00 */
[----:B-1----:R-:W-:-:S07]  /*4d50*/  SHF.L.U32 R3, R0, 0x1f, RZ ;  /* 0x0000001f00037819 */ /* 0x002fce00000006ff */
.L_x_83:
[----:B-1----:R1:W3:Y:S02]  /*4d60*/  SYNCS.PHASECHK.TRANS64.TRYWAIT P0, [R2+URZ+0x68], R3 ;  /* 0x00006803020075a7 */ /* 0x0022e400080011ff */
[----:B---3--:R-:W-:Y:S05]  /*4d70*/  @!P0 NANOSLEEP.SYNCS 0x989680 ;  /* 0x009896800000895d */ /* 0x008fea0003900000 */
[----:B------:R-:W3:Y:S02]  /*4d80*/  @!P0 SYNCS.PHASECHK.TRANS64 P0, [R2+URZ+0x68], R3 ;  /* 0x00006803020085a7 */ /* 0x000ee400080010ff */
[----:B--23--:R-:W-:Y:S05]  /*4d90*/  @P0 EXIT ;  /* 0x000000000000094d */ /* 0x00cfea0003800000 */
[----:B------:R-:W-:Y:S05]  /*4da0*/  BRA `(.L_x_83) ;  /* 0xfffffffc00ec7947 */ /* 0x000fea000383ffff */
.L_x_64:
[----:B------:R-:W-:-:S06]  /*4db0*/  UISETP.GE.AND UP1, UPT, UR8, 0x4, UPT ;  /* 0x000000040800788c */ /* 0x000fcc000bf26270 */
[----:B------:R-:W-:-:S13]  /*4dc0*/  PLOP3.LUT P0, PT, PT, PT, UP1, 0x80, 0x8 ;  /* 0x000000000008781c */ /* 0x000fda0003f0f018 */
[----:B------:R-:W-:Y:S05]  /*4dd0*/  @!P0 EXIT ;  /* 0x000000000000894d */ /* 0x000fea0003800000 */
[----:B------:R-:W-:Y:S01]  /*4de0*/  BAR.SYNC.DEFER_BLOCKING 0x6, 0xa0 ;  /* 0x0182800000007b1d */ /* 0x000fe20000010000 */
[C---:B------:R-:W-:Y:S01]  /*4df0*/  IMAD.SHL.U32 R3, R127.reuse, 0x20, RZ ;  /* 0x000000207f037824 */ /* 0x040fe200078e00ff */
[C---:B------:R-:W-:Y:S01]  /*4e00*/  LOP3.LUT R119, R127.reuse, 0x1, RZ, 0xc0, !PT ;  /* 0x000000017f777812 */ /* 0x040fe200078ec0ff */
[C---:B------:R-:W-:Y:S02]  /*4e10*/  IMAD.U32 R47, R127.reuse, 0x10000, RZ ;  /* 0x000100007f2f7824 */ /* 0x040fe400078e00ff */
[----:B------:R-:W-:Y:S01]  /*4e20*/  IMAD.SHL.U32 R118, R127, 0x4, RZ ;  /* 0x000000047f767824 */ /* 0x000fe200078e00ff */
[----:B------:R-:W-:Y:S02]  /*4e30*/  UMOV UR48, 0x400 ;  /* 0x0000040000307882 */ /* 0x000fe40000000000 */
[----:B------:R-:W1:Y:S01]  /*4e40*/  LDC R117, c[0x0][0x370] ;  /* 0x0000dc00ff757b82 */ /* 0x000e620000000800 */
[----:B------:R-:W-:Y:S01]  /*4e50*/  ULEA UR48, UR37, UR48, 0x18 ;  /* 0x0000003025307291 */ /* 0x000fe2000f8ec0ff */
[----:B------:R-:W-:Y:S01]  /*4e60*/  ISETP.NE.U32.AND P0, PT, R119, 0x1, PT ;  /* 0x000000017700780c */ /* 0x000fe20003f05070 */
[----:B------:R-:W-:Y:S01]  /*4e70*/  IMAD.MOV.U32 R126, RZ, RZ, 0x2 ;  /* 0x00000002ff7e7424 */ /* 0x000fe200078e00ff */
[----:B------:R-:W-:Y:S01]  /*4e80*/  LOP3.LUT R5, R3, 0xe0, RZ, 0xc0, !PT ;  /* 0x000000e003057812 */ /* 0x000fe200078ec0ff */
[----:B------:R-:W-:Y:S01]  /*4e90*/  UIADD3 UR4, UPT, UPT, UR48, 0x400, URZ ;  /* 0x0000040030047890 */ /* 0x000fe2000fffe0ff */
[----:B------:R-:W-:Y:S01]  /*4ea0*/  LOP3.LUT R47, R47, 0x600000, RZ, 0xc0, !PT ;  /* 0x006000002f2f7812 */ /* 0x000fe200078ec0ff */
[----:B------:R-:W-:Y:S01]  /*4eb0*/  IMAD.MOV.U32 R125, RZ, RZ, 0x4 ;  /* 0x00000004ff7d7424 */ /* 0x000fe200078e00ff */
[----:B------:R-:W2:Y:S01]  /*4ec0*/  LDC R42, c[0x0][0xb0c] ;  /* 0x0002c300ff2a7b82 */ /* 0x000ea20000000800 */
[----:B------:R-:W-:Y:S01]  /*4ed0*/  R2P PR, R127, 0x6 ;  /* 0x000000067f007804 */ /* 0x000fe20000000000 */
[----:B------:R-:W-:Y:S01]  /*4ee0*/  IMAD.MOV.U32 R44, RZ, RZ, RZ ;  /* 0x000000ffff2c7224 */ /* 0x000fe200078e00ff */
[----:B------:R-:W-:Y:S01]  /*4ef0*/  LOP3.LUT R118, R5, 0x1c, R118, 0xf8, !PT ;  /* 0x0000001c05767812 */ /* 0x000fe200078ef876 */
[----:B------:R-:W-:Y:S01]  /*4f00*/  IMAD.MOV.U32 R124, RZ, RZ, RZ ;  /* 0x000000ffff7c7224 */ /* 0x000fe200078e00ff */
[----:B------:R-:W-:Y:S01]  /*4f10*/  P2R R2, PR, RZ, 0x1 ;  /* 0x00000001ff027803 */ /* 0x000fe20000000000 */
[----:B------:R-:W-:Y:S01]  /*4f20*/  IMAD.MOV.U32 R130, RZ, RZ, RZ ;  /* 0x000000ffff827224 */ /* 0x000fe200078e00ff */
[----:B------:R-:W-:Y:S01]  /*4f30*/  LOP3.LUT R118, R118, 0xf00, R3, 0xf8, !PT ;  /* 0x00000f0076767812 */ /* 0x000fe200078ef803 */
[----:B------:R-:W4:Y:S01]  /*4f40*/  LDC R115, c[0x0][0xb20] ;  /* 0x0002c800ff737b82 */ /* 0x000f220000000800 */
[----:B------:R-:W3:Y:S01]  /*4f50*/  LDS R0, [UR48+0x110] ;  /* 0x00011030ff007984 */ /* 0x000ee20008000800 */
[----:B------:R-:W-:Y:S01]  /*4f60*/  LOP3.LUT R127, R127, 0x60, RZ, 0xc0, !PT ;  /* 0x000000607f7f7812 */ /* 0x000fe200078ec0ff */
[----:B------:R-:W-:Y:S01]  /*4f70*/  IMAD.MOV.U32 R123, RZ, RZ, RZ ;  /* 0x000000ffff7b7224 */ /* 0x000fe200078e00ff */
[----:B------:R-:W-:Y:S01]  /*4f80*/  SEL R126, R126, 0xfffffffe, !P1 ;  /* 0xfffffffe7e7e7807 */ /* 0x000fe20004800000 */
[----:B------:R-:W-:Y:S01]  /*4f90*/  IMAD.U32 R121, RZ, RZ, UR4 ;  /* 0x00000004ff797e24 */ /* 0x000fe2000f8e00ff */
[----:B------:R-:W-:Y:S01]  /*4fa0*/  SEL R125, R125, 0xfffffffc, !P2 ;  /* 0xfffffffc7d7d7807 */ /* 0x000fe20005000000 */
[----:B------:R-:W1:Y:S01]  /*4fb0*/  LDCU.64 UR52, c[0x0][0x348] ;  /* 0x00006900ff3477ac */ /* 0x000e620008000a00 */
[----:B------:R-:W1:Y:S01]  /*4fc0*/  LDC R41, c[0x0][0xb30] ;  /* 0x0002cc00ff297b82 */ /* 0x000e620000000800 */
[----:B------:R-:W1:Y:S01]  /*4fd0*/  LDCU.64 UR38, c[0x0][0x888] ;  /* 0x00011100ff2677ac */ /* 0x000e620008000a00 */
[----:B------:R-:W1:Y:S06]  /*4fe0*/  LDCU.64 UR44, c[0x0][0x890] ;  /* 0x00011200ff2c77ac */ /* 0x000e6c0008000a00 */
[----:B------:R-:W1:Y:S01]  /*4ff0*/  LDC.64 R112, c[0x0][0xb10] ;  /* 0x0002c400ff707b82 */ /* 0x000e620000000a00 */
[----:B------:R-:W-:Y:S01]  /*5000*/  UMOV UR49, URZ ;  /* 0x000000ff00317c82 */ /* 0x000fe20008000000 */
[----:B------:R-:W-:-:S06]  /*5010*/  UMOV UR51, URZ ;  /* 0x000000ff00337c82 */ /* 0x000fcc0008000000 */
[----:B------:R-:W1:Y:S08]  /*5020*/  LDC.64 R38, c[0x0][0xb18] ;  /* 0x0002c600ff267b82 */ /* 0x000e700000000a00 */
[----:B------:R-:W1:Y:S08]  /*5030*/  LDC.64 R36, c[0x0][0xb28] ;  /* 0x0002ca00ff247b82 */ /* 0x000e700000000a00 */
[----:B------:R-:W1:Y:S01]  /*5040*/  LDC.64 R110, c[0x0][0x8b0] ;  /* 0x00022c00ff6e7b82 */ /* 0x000e620000000a00 */
[----:B---3--:R-:W-:-:S07]  /*5050*/  IMAD.IADD R47, R0, 0x1, R47 ;  /* 0x00000001002f7824 */ /* 0x008fce00078e022f */
[----:B------:R-:W3:Y:S08]  /*5060*/  LDC.64 R108, c[0x0][0x8a8] ;  /* 0x00022a00ff6c7b82 */ /* 0x000ef00000000a00 */
[----:B--2-4-:R-:W1:Y:S02]  /*5070*/  LDC R116, c[0x0][0x374] ;  /* 0x0000dd00ff747b82 */ /* 0x014e640000000800 */
.L_x_159:
[C---:B------:R-:W-:Y:S02]  /*5080*/  LEA R0, R130.reuse, UR48, 0x3 ;  /* 0x0000003082007c11 */ /* 0x040fe4000f8e18ff */
[----:B------:R-:W-:Y:S02]  /*5090*/  SHF.L.U32 R3, R123, 0x1f, RZ ;  /* 0x0000001f7b037819 */ /* 0x000fe400000006ff */
[----:B------:R-:W-:Y:S02]  /*50a0*/  LEA R16, R130, UR48, 0x4 ;  /* 0x0000003082107c11 */ /* 0x000fe4000f8e20ff */
[----:B------:R-:W2:Y:S02]  /*50b0*/  SYNCS.PHASECHK.TRANS64.TRYWAIT P0, [R0+URZ+0x80], R3 ;  /* 0x00008003000075a7 */ /* 0x000ea400080011ff */
[----:B--2---:R-:W-:Y:S05]  /*50c0*/  @!P0 BRA `(.L_x_84) ;  /* 0x0000006c001c8947 */ /* 0x004fea0003800000 */
.L_x_209:
[----:B------:R-:W4:Y:S01]  /*50d0*/  LDC.64 R12, c[0x0][0xb10] ;  /* 0x0002c400ff0c7b82 */ /* 0x000f220000000a00 */
[----:B------:R-:W3:Y:S01]  /*50e0*/  LDS.128 R16, [R16+0xf0] ;  /* 0x0000f00010107984 */ /* 0x000ee20000000c00 */
[----:B-1----:R-:W-:Y:S01]  /*50f0*/  ISETP.NE.AND P1, PT, R41, 0x1, PT ;  /* 0x000000012900780c */ /* 0x002fe20003f25270 */
[----:B--2---:R-:W-:Y:S01]  /*5100*/  VIADD R0, R0, 0x90 ;  /* 0x0000009000007836 */ /* 0x004fe20000000000 */
[----:B------:R-:W-:Y:S04]  /*5110*/  ISETP.GE.AND P0, PT, R40, 0x1, PT ;  /* 0x000000012800780c */ /* 0x000fe80003f06270 */
[----:B------:R-:W1:Y:S01]  /*5120*/  LDC.64 R10, c[0x0][0xb18] ;  /* 0x0002c600ff0a7b82 */ /* 0x000e620000000a00 */
[----:B------:R-:W-:Y:S01]  /*5130*/  PRMT R0, RZ, 0x654, R0 ;  /* 0x00000654ff007816 */ /* 0x000fe20000000000 */
[----:B------:R-:W-:Y:S01]  /*5140*/  @!PT LDS RZ, [RZ] ;  /* 0x00000000fffff984 */ /* 0x000fe20000000800 */
[----:B------:R-:W-:Y:S01]  /*5150*/  @!PT LDS RZ, [RZ] ;  /* 0x00000000fffff984 */ /* 0x000fe20000000800 */
[----:B------:R-:W-:Y:S01]  /*5160*/  @!PT LDS RZ, [RZ] ;  /* 0x00000000fffff984 */ /* 0x000fe20000000800 */
[----:B------:R-:W-:Y:S01]  /*5170*/  @!PT LDS RZ, [RZ] ;  /* 0x00000000fffff984 */ /* 0x000fe20000000800 */
[----:B------:R2:W-:Y:S06]  /*5180*/  MEMBAR.ALL.CTA ;  /* 0x0000000000007992 */ /* 0x0005ec0000008000 */
[----:B--2---:R-:W2:Y:S01]  /*5190*/  FENCE.VIEW.ASYNC.S ;  /* 0x00000000000073c6 */ /* 0x004ea20000000000 */
[----:B------:R-:W1:Y:S08]  /*51a0*/  @!P1 LDC R14, c[0x0][0xb20] ;  /* 0x0002c800ff0e9b82 */ /* 0x000e700000000800 */
[----:B------:R-:W1:Y:S01]  /*51b0*/  @!P1 LDC R9, c[0x0][0xb0c] ;  /* 0x0002c300ff099b82 */ /* 0x000e620000000800 */
[----:B--2---:R2:W-:Y:S01]  /*51c0*/  SYNCS.ARRIVE.TRANS64.RED.A1T0 RZ, [R0+URZ], RZ ;  /* 0x000000ff00ff79a7 */ /* 0x0045e200081004ff */
[----:B---3--:R-:W-:Y:S04]  /*51d0*/  LOP3.LUT P4, RZ, R18, 0x1, RZ, 0xc0, !PT ;  /* 0x0000000112ff7812 */ /* 0x008fe8000788c0ff */
[----:B------:R-:W-:Y:S09]  /*51e0*/  P2R R128, PR, RZ, 0x10 ;  /* 0x00000010ff807803 */ /* 0x000ff20000000000 */
[----:B------:R-:W-:Y:S02]  /*51f0*/  @P4 MOV R45, R16 ;  /* 0x00000010002d4202 */ /* 0x000fe40000000f00 */
[----:B------:R-:W-:Y:S01]  /*5200*/  @P4 LOP3.LUT R43, R17, 0xffff, RZ, 0xc0, !PT ;  /* 0x0000ffff112b4812 */ /* 0x000fe200078ec0ff */
[----:B--2-4-:R-:W-:Y:S06]  /*5210*/  @!P0 BRA `(.L_x_85) ;  /* 0x0000000000a48947 */ /* 0x014fec0003800000 */
[----:B------:R-:W-:Y:S01]  /*5220*/  IMAD.HI.U32 R24, R116, R39, RZ ;  /* 0x0000002774187227 */ /* 0x000fe200078e00ff */
[----:B------:R-:W-:Y:S02]  /*5230*/  ISETP.NE.AND P0, PT, R38, 0x1, PT ;  /* 0x000000012600780c */ /* 0x000fe40003f05270 */
[----:B------:R-:W-:Y:S01]  /*5240*/  ISETP.NE.AND P2, PT, R40, 0x1, PT ;  /* 0x000000012800780c */ /* 0x000fe20003f45270 */
[-C--:B------:R-:W-:Y:S01]  /*5250*/  IMAD.HI.U32 R22, R117, R112.reuse, RZ ;  /* 0x0000007075167227 */ /* 0x080fe200078e00ff */
[----:B------:R-:W-:Y:S02]  /*5260*/  SHF.R.U32.HI R23, RZ, R115, R24 ;  /* 0x00000073ff177219 */ /* 0x000fe40000011618 */
[----:B------:R-:W-:Y:S01]  /*5270*/  ISETP.NE.AND P3, PT, R42, 0x1, PT ;  /* 0x000000012a00780c */ /* 0x000fe20003f65270 */
[----:B------:R-:W-:Y:S01]  /*5280*/  IMAD.HI.U32 R28, R43, R39, RZ ;  /* 0x000000272b1c7227 */ /* 0x000fe200078e00ff */
[----:B------:R-:W-:Y:S02]  /*5290*/  SHF.R.U32.HI R22, RZ, R113, R22 ;  /* 0x00000071ff167219 */ /* 0x000fe40000011616 */
[----:B------:R-:W-:Y:S01]  /*52a0*/  SEL R3, R116, R23, !P0 ;  /* 0x0000001774037207 */ /* 0x000fe20004000000 */
[----:B------:R-:W-:Y:S01]  /*52b0*/  IMAD.HI.U32 R26, R45, R112, RZ ;  /* 0x000000702d1a7227 */ /* 0x000fe200078e00ff */
[----:B------:R-:W-:Y:S03]  /*52c0*/  SEL R7, R117, R22, !P3 ;  /* 0x0000001675077207 */ /* 0x000fe60005800000 */
[-C--:B------:R-:W-:Y:S01]  /*52d0*/  IMAD.HI.U32 R22, R3, R36.reuse, RZ ;  /* 0x0000002403167227 */ /* 0x080fe200078e00ff */
[----:B------:R-:W-:Y:S03]  /*52e0*/  SHF.R.U32.HI R26, RZ, R113, R26 ;  /* 0x00000071ff1a7219 */ /* 0x000fe6000001161a */
[----:B------:R-:W-:Y:S01]  /*52f0*/  IMAD.HI.U32 R24, R7, R36, RZ ;  /* 0x0000002407187227 */ /* 0x000fe200078e00ff */
[----:B------:R-:W-:Y:S02]  /*5300*/  @P2 SHF.R.U32.HI R3, RZ, R37, R22 ;  /* 0x00000025ff032219 */ /* 0x000fe40000011616 */
[----:B------:R-:W-:Y:S02]  /*5310*/  SHF.R.U32.HI R22, RZ, R115, R28 ;  /* 0x00000073ff167219 */ /* 0x000fe4000001161c */
[----:B------:R-:W-:Y:S01]  /*5320*/  @P2 SHF.R.U32.HI R7, RZ, R37, R24 ;  /* 0x00000025ff072219 */ /* 0x000fe20000011618 */
[C---:B------:R-:W-:Y:S01]  /*5330*/  IMAD R2, R40.reuse, R3, RZ ;  /* 0x0000000328027224 */ /* 0x040fe200078e02ff */
[----:B------:R-:W-:Y:S02]  /*5340*/  SEL R5, R43, R22, !P0 ;  /* 0x000000162b057207 */ /* 0x000fe40004000000 */
[----:B------:R-:W-:Y:S01]  /*5350*/  SEL R3, R45, R26, !P3 ;  /* 0x0000001a2d037207 */ /* 0x000fe20005800000 */
[----:B------:R-:W-:Y:S01]  /*5360*/  IMAD R4, R40, R7, RZ ;  /* 0x0000000728047224 */ /* 0x000fe200078e02ff */
[C---:B------:R-:W-:Y:S01]  /*5370*/  ISETP.GE.AND P0, PT, R5.reuse, R2, PT ;  /* 0x000000020500720c */ /* 0x040fe20003f06270 */
[----:B------:R-:W-:Y:S03]  /*5380*/  IMAD.HI.U32 R6, R5, R36, RZ ;  /* 0x0000002405067227 */ /* 0x000fe600078e00ff */
[----:B------:R-:W-:Y:S01]  /*5390*/  ISETP.GE.OR P0, PT, R3, R4, P0 ;  /* 0x000000040300720c */ /* 0x000fe20000706670 */
[----:B------:R-:W-:Y:S01]  /*53a0*/  IMAD.MOV R4, RZ, RZ, -R3 ;  /* 0x000000ffff047224 */ /* 0x000fe200078e0a03 */
[-C--:B------:R-:W-:Y:S03]  /*53b0*/  SHF.R.U32.HI R6, RZ, R37.reuse, R6 ;  /* 0x00000025ff067219 */ /* 0x080fe60000011606 */
[----:B------:R-:W-:Y:S01]  /*53c0*/  IMAD R45, R42, R4, R45 ;  /* 0x000000042a2d7224 */ /* 0x000fe200078e022d */
[----:B------:R-:W-:Y:S05]  /*53d0*/  SEL R15, R5, R6, !P2 ;  /* 0x00000006050f7207 */ /* 0x000fea0005000000 */
[----:B------:R-:W-:Y:S02]  /*53e0*/  IMAD.MOV R6, RZ, RZ, -R15 ;  /* 0x000000ffff067224 */ /* 0x000fe400078e0a0f */
[C---:B------:R-:W-:Y:S04]  /*53f0*/  @!P0 IMAD.HI.U32 R2, R3.reuse, R36, RZ ;  /* 0x0000002403028227 */ /* 0x040fe800078e00ff */
[----:B------:R-:W-:Y:S01]  /*5400*/  IMAD R6, R40, R6, R5 ;  /* 0x0000000628067224 */ /* 0x000fe200078e0205 */
[----:B------:R-:W-:Y:S04]  /*5410*/  @!P0 SHF.R.U32.HI R2, RZ, R37, R2 ;  /* 0x00000025ff028219 */ /* 0x000fe80000011602 */
[----:B------:R-:W-:Y:S02]  /*5420*/  @!P0 SEL R0, R3, R2, !P2 ;  /* 0x0000000203008207 */ /* 0x000fe40005000000 */
[----:B------:R-:W-:Y:S02]  /*5430*/  IADD3 R2, PT, PT, -R5, RZ, RZ ;  /* 0x000000ff05027210 */ /* 0x000fe40007ffe1ff */
[----:B------:R-:W-:Y:S01]  /*5440*/  @!P0 IADD3 R8, PT, PT, R15, -R0, RZ ;  /* 0x800000000f088210 */ /* 0x000fe20007ffe0ff */
[----:B------:R-:W-:Y:S02]  /*5450*/  @!P0 IMAD R0, R7, R6, R0 ;  /* 0x0000000607008224 */ /* 0x000fe400078e0200 */
[----:B------:R-:W-:Y:S02]  /*5460*/  IMAD R43, R38, R2, R43 ;  /* 0x00000002262b7224 */ /* 0x000fe400078e022b */
[----:B------:R-:W-:Y:S02]  /*5470*/  @!P0 IMAD R5, R8, R40, R3 ;  /* 0x0000002808058224 */ /* 0x000fe400078e0203 */
[----:B------:R-:W-:Y:S04]  /*5480*/  @!P0 IMAD.MOV.U32 R3, RZ, RZ, R0 ;  /* 0x000000ffff038224 */ /* 0x000fe800078e0000 */
[----:B------:R-:W-:Y:S02]  /*5490*/  IMAD R45, R3, R42, R45 ;  /* 0x0000002a032d7224 */ /* 0x000fe400078e022d */
[----:B------:R-:W-:Y:S07]  /*54a0*/  IMAD R43, R5, R38, R43 ;  /* 0x00000026052b7224 */ /* 0x000fee00078e022b */
.L_x_85:
[----:B-1----:R-:W-:Y:S01]  /*54b0*/  @!P1 ISETP.NE.AND P0, PT, R10, 0x1, PT ;  /* 0x000000010a00980c */ /* 0x002fe20003f05270 */
[----:B------:R-:W-:Y:S01]  /*54c0*/  @!P1 IMAD.HI.U32 R3, R43, R11, RZ ;  /* 0x0000000b2b039227 */ /* 0x000fe200078e00ff */
[----:B------:R-:W-:Y:S01]  /*54d0*/  R2UR UR42, R21 ;  /* 0x00000000152a72ca */ /* 0x000fe200000e0000 */
[----:B------:R-:W-:Y:S01]  /*54e0*/  BSSY.RECONVERGENT B6, `(.L_x_86) ;  /* 0x0000031000067945 */ /* 0x000fe20003800200 */
[----:B------:R-:W-:Y:S01]  /*54f0*/  R2UR UR41, R20 ;  /* 0x00000000142972ca */ /* 0x000fe200000e0000 */
[----:B------:R-:W-:Y:S01]  /*5500*/  @!P1 IMAD.HI.U32 R0, R45, R12, RZ ;  /* 0x0000000c2d009227 */ /* 0x000fe200078e00ff */
[----:B------:R-:W-:Y:S02]  /*5510*/  @!P1 SHF.R.U32.HI R2, RZ, R14, R3 ;  /* 0x0000000eff029219 */ /* 0x000fe40000011603 */
[----:B------:R-:W-:Y:S01]  /*5520*/  @!P1 ISETP.NE.AND P2, PT, R9, 0x1, PT ;  /* 0x000000010900980c */ /* 0x000fe20003f45270 */
[----:B------:R-:W-:Y:S01]  /*5530*/  VIADD R130, R130, 0x1 ;  /* 0x0000000182827836 */ /* 0x000fe20000000000 */
[----:B------:R-:W-:Y:S02]  /*5540*/  @!P1 SEL R2, R43, R2, !P0 ;  /* 0x000000022b029207 */ /* 0x000fe40004000000 */
[----:B------:R-:W-:Y:S02]  /*5550*/  @!P1 SHF.R.U32.HI R0, RZ, R13, R0 ;  /* 0x0000000dff009219 */ /* 0x000fe40000011600 */
[----:B------:R-:W-:Y:S01]  /*5560*/  LOP3.LUT P0, RZ, R121, 0x3f0, RZ, 0xc0, !PT ;  /* 0x000003f079ff7812 */ /* 0x000fe2000780c0ff */
[----:B------:R-:W-:Y:S01]  /*5570*/  USHF.L.U32 UR42, UR42, 0x7, URZ ;  /* 0x000000072a2a7899 */ /* 0x000fe200080006ff */
[----:B------:R-:W-:Y:S01]  /*5580*/  @!P1 SEL R3, R45, R0, !P2 ;  /* 0x000000002d039207 */ /* 0x000fe20005000000 */
[----:B------:R-:W-:Y:S01]  /*5590*/  USHF.L.U32 UR41, UR41, 0x8, URZ ;  /* 0x0000000829297899 */ /* 0x000fe200080006ff */
[----:B------:R-:W-:Y:S03]  /*55a0*/  @P4 SHF.R.U32.HI R122, RZ, 0x10, R17 ;  /* 0x00000010ff7a4819 */ /* 0x000fe60000011611 */
[----:B------:R-:W-:Y:S02]  /*55b0*/  @!P1 IMAD.IADD R0, R2, 0x1, -R3 ;  /* 0x0000000102009824 */ /* 0x000fe400078e0a03 */
[----:B------:R-:W-:Y:S02]  /*55c0*/  @!P1 IMAD.IADD R2, R3, 0x1, -R2 ;  /* 0x0000000103029824 */ /* 0x000fe400078e0a02 */
[----:B------:R-:W-:Y:S02]  /*55d0*/  @!P1 IMAD R45, R0, R9, R45 ;  /* 0x00000009002d9224 */ /* 0x000fe400078e022d */
[----:B------:R-:W-:Y:S01]  /*55e0*/  @!P1 IMAD R43, R2, R10, R43 ;  /* 0x0000000a022b9224 */ /* 0x000fe200078e022b */
[----:B------:R-:W-:Y:S06]  /*55f0*/  @!P0 BRA `(.L_x_87) ;  /* 0x00000000007c8947 */ /* 0x000fec0003800000 */
[----:B------:R-:W1:Y:S01]  /*5600*/  LDCU.64 UR8, c[0x4][0x80] ;  /* 0x01001000ff0877ac */ /* 0x000e620008000a00 */
[----:B------:R-:W-:Y:S01]  /*5610*/  MOV R2, 0x0 ;  /* 0x0000000000027802 */ /* 0x000fe20000000f00 */
[----:B------:R-:W-:Y:S02]  /*5620*/  HFMA2 R12, -RZ, RZ, 0, 5.9604644775390625e-08 ;  /* 0x00000001ff0c7431 */ /* 0x000fe400000001ff */
[----:B------:R-:W-:Y:S01]  /*5630*/  IMAD.MOV.U32 R8, RZ, RZ, 0x70 ;  /* 0x00000070ff087424 */ /* 0x000fe200078e00ff */
[----:B------:R2:W3:Y:S01]  /*5640*/  LDC.64 R14, c[0x4][R2] ;  /* 0x01000000020e7b82 */ /* 0x0004e20000000a00 */
[----:B------:R-:W4:Y:S01]  /*5650*/  LDCU.64 UR6, c[0x4][0x88] ;  /* 0x01001100ff0677ac */ /* 0x000f220008000a00 */
[----:B------:R-:W-:Y:S01]  /*5660*/  IMAD.MOV.U32 R13, RZ, RZ, RZ ;  /* 0x000000ffff0d7224 */ /* 0x000fe200078e00ff */
[----:B------:R-:W2:Y:S01]  /*5670*/  LDCU.64 UR4, c[0x4][0x8] ;  /* 0x01000100ff0477ac */ /* 0x000ea20008000a00 */
[----:B-1----:R-:W-:Y:S01]  /*5680*/  MOV R5, UR9 ;  /* 0x0000000900057c02 */ /* 0x002fe20008000f00 */
[----:B------:R-:W-:Y:S01]  /*5690*/  IMAD.U32 R4, RZ, RZ, UR8 ;  /* 0x00000008ff047e24 */ /* 0x000fe2000f8e00ff */
[----:B----4-:R-:W-:Y:S01]  /*56a0*/  MOV R7, UR7 ;  /* 0x0000000700077c02 */ /* 0x010fe20008000f00 */
[----:B------:R-:W-:Y:S01]  /*56b0*/  IMAD.U32 R6, RZ, RZ, UR6 ;  /* 0x00000006ff067e24 */ /* 0x000fe2000f8e00ff */
[----:B--2---:R-:W-:Y:S01]  /*56c0*/  MOV R11, UR5 ;  /* 0x00000005000b7c02 */ /* 0x004fe20008000f00 */
[----:B------:R-:W-:Y:S02]  /*56d0*/  IMAD.U32 R10, RZ, RZ, UR4 ;  /* 0x00000004ff0a7e24 */ /* 0x000fe4000f8e00ff */
[----:B------:R-:W-:Y:S07]  /*56e0*/  LEPC R20, `(.L_x_88) ;  /* 0x000000001014794e */ /* 0x000fee0000000000 */
[----:B---3-5:R-:W-:Y:S05]  /*56f0*/  CALL.ABS.NOINC R14 ;  /* 0x000000000e007343 */ /* 0x028fea0003c00000 */
.L_x_88:
[----:B------:R-:W1:Y:S01]  /*5700*/  LDCU.64 UR8, c[0x4][0x80] ;  /* 0x01001000ff0877ac */ /* 0x000e620008000a00 */
[----:B------:R-:W2:Y:S01]  /*5710*/  LDC.64 R2, c[0x4][R2] ;  /* 0x0100000002027b82 */ /* 0x000ea20000000a00 */
[----:B------:R-:W-:Y:S02]  /*5720*/  HFMA2 R12, -RZ, RZ, 0, 5.9604644775390625e-08 ;  /* 0x00000001ff0c7431 */ /* 0x000fe400000001ff */
[----:B------:R-:W-:Y:S02]  /*5730*/  IMAD.MOV.U32 R8, RZ, RZ, 0x70 ;  /* 0x00000070ff087424 */ /* 0x000fe400078e00ff */
[----:B------:R-:W-:Y:S01]  /*5740*/  IMAD.MOV.U32 R13, RZ, RZ, RZ ;  /* 0x000000ffff0d7224 */ /* 0x000fe200078e00ff */
[----:B------:R-:W3:Y:S01]  /*5750*/  LDCU.64 UR6, c[0x4][0x88] ;  /* 0x01001100ff0677ac */ /* 0x000ee20008000a00 */
[----:B------:R-:W4:Y:S01]  /*5760*/  LDCU.64 UR4, c[0x4][0x8] ;  /* 0x01000100ff0477ac */ /* 0x000f220008000a00 */
[----:B-1----:R-:W-:Y:S02]  /*5770*/  MOV R4, UR8 ;  /* 0x0000000800047c02 */ /* 0x002fe40008000f00 */
[----:B------:R-:W-:Y:S02]  /*5780*/  MOV R5, UR9 ;  /* 0x0000000900057c02 */ /* 0x000fe40008000f00 */
[----:B---3--:R-:W-:Y:S01]  /*5790*/  MOV R7, UR7 ;  /* 0x0000000700077c02 */ /* 0x008fe20008000f00 */
[----:B------:R-:W-:Y:S01]  /*57a0*/  IMAD.U32 R6, RZ, RZ, UR6 ;  /* 0x00000006ff067e24 */ /* 0x000fe2000f8e00ff */
[----:B----4-:R-:W-:Y:S01]  /*57b0*/  MOV R11, UR5 ;  /* 0x00000005000b7c02 */ /* 0x010fe20008000f00 */
[----:B------:R-:W-:Y:S02]  /*57c0*/  IMAD.U32 R10, RZ, RZ, UR4 ;  /* 0x00000004ff0a7e24 */ /* 0x000fe4000f8e00ff */
[----:B------:R-:W-:Y:S07]  /*57d0*/  LEPC R20, `(.L_x_87) ;  /* 0x000000001014794e */ /* 0x000fee0000000000 */
[----:B--2---:R-:W-:Y:S05]  /*57e0*/  CALL.ABS.NOINC R2 ;  /* 0x0000000002007343 */ /* 0x004fea0003c00000 */
.L_x_87:
[----:B------:R-:W-:Y:S05]  /*57f0*/  BSYNC.RECONVERGENT B6 ;  /* 0x0000000000067941 */ /* 0x000fea0003800200 */
.L_x_86:
[----:B------:R-:W-:Y:S01]  /*5800*/  ISETP.NE.U32.AND P4, PT, R110, RZ, PT ;  /* 0x000000ff6e00720c */ /* 0x000fe20003f85070 */
[----:B------:R-:W-:Y:S01]  /*5810*/  UISETP.NE.AND UP2, UPT, UR50, URZ, UPT ;  /* 0x000000ff3200728c */ /* 0x000fe2000bf45270 */
[----:B------:R-:W-:Y:S01]  /*5820*/  ISETP.NE.U32.AND P2, PT, RZ, UR38, PT ;  /* 0x00000026ff007c0c */ /* 0x000fe2000bf45070 */
[----:B------:R-:W-:Y:S01]  /*5830*/  UISETP.NE.U32.AND UP1, UPT, UR44, URZ, UPT ;  /* 0x000000ff2c00728c */ /* 0x000fe2000bf25070 */
[----:B------:R-:W-:Y:S01]  /*5840*/  ISETP.NE.AND.EX P4, PT, R111, RZ, PT, P4 ;  /* 0x000000ff6f00720c */ /* 0x000fe20003f85340 */
[----:B------:R-:W-:Y:S01]  /*5850*/  UPLOP3.LUT UP0, UPT, UPT, UPT, UPT, 0x40, 0x4 ;  /* 0x000000000004789c */ /* 0x000fe20003f0e870 */
[----:B------:R-:W-:Y:S01]  /*5860*/  ISETP.NE.AND.EX P2, PT, RZ, UR39, PT, P2 ;  /* 0x00000027ff007c0c */ /* 0x000fe2000bf45320 */
[----:B------:R-:W-:Y:S01]  /*5870*/  UISETP.NE.AND.EX UP1, UPT, UR45, URZ, UPT, UP1 ;  /* 0x000000ff2d00728c */ /* 0x000fe2000bf25310 */
[----:B------:R-:W-:Y:S04]  /*5880*/  PLOP3.LUT P1, PT, PT, PT, UP2, 0x80, 0x8 ;  /* 0x000000000008781c */ /* 0x000fe80003f2f028 */
[----:B------:R-:W-:Y:S06]  /*5890*/  @UP2 UPLOP3.LUT UP0, UPT, UPT, UPT, UP1, 0x80, 0x8 ;  /* 0x000000000008289c */ /* 0x000fec0003f0f010 */
[----:B------:R-:W-:Y:S01]  /*58a0*/  PLOP3.LUT P0, PT, PT, PT, UP0, 0x80, 0x8 ;  /* 0x000000000008781c */ /* 0x000fe20003f0f008 */
[----:B------:R-:W-:Y:S01]  /*58b0*/  @!UPT UIADD3 URZ, UPT, UPT, URZ, URZ, URZ ;  /* 0x000000fffffff290 */ /* 0x000fe2000fffe0ff */
[----:B------:R-:W-:Y:S11]  /*58c0*/  BRA.U !UP1, `(.L_x_89) ;  /* 0x0000000109387547 */ /* 0x000ff6000b800000 */
[----:B------:R-:W-:Y:S01]  /*58d0*/  UISETP.NE.U32.AND UP0, UPT, UR38, URZ, UPT ;  /* 0x000000ff2600728c */ /* 0x000fe2000bf05070 */
[----:B------:R-:W-:Y:S02]  /*58e0*/  HFMA2 R0, -RZ, RZ, 0, 5.9604644775390625e-08 ;  /* 0x00000001ff007431 */ /* 0x000fe400000001ff */
[----:B------:R-:W-:Y:S01]  /*58f0*/  IMAD.MOV.U32 R51, RZ, RZ, 0x1 ;  /* 0x00000001ff337424 */ /* 0x000fe200078e00ff */
[----:B------:R-:W-:Y:S06]  /*5900*/  UISETP.NE.AND.EX UP0, UPT, UR39, URZ, UPT, UP0 ;  /* 0x000000ff2700728c */ /* 0x000fec000bf05300 */
[----:B------:R-:W-:Y:S05]  /*5910*/  PLOP3.LUT P3, PT, PT, PT, UP0, 0x80, 0x8 ;  /* 0x000000000008781c */ /* 0x000fea0003f6f008 */
[----:B------:R-:W1:Y:S01]  /*5920*/  @UP0 LDCU.64 UR6, c[0x0][0x888] ;  /* 0x00011100ff0607ac */ /* 0x000e620008000a00 */
[----:B------:R-:W-:Y:S07]  /*5930*/  @UP0 UIMAD UR4, UR36, UR44, URZ ;  /* 0x0000002c240402a4 */ /* 0x000fee000f8e02ff */
[----:B------:R-:W-:Y:S01]  /*5940*/  @!P3 PRMT R51, R0, 0x7610, R51 ;  /* 0x000076100033b816 */ /* 0x000fe20000000033 */
[----:B-1----:R-:W-:Y:S03]  /*5950*/  @UP0 UIMAD.WIDE UR6, UR4, 0x4, UR6 ;  /* 0x00000004040608a5 */ /* 0x002fe6000f8e0206 */
[----:B------:R-:W1:Y:S03]  /*5960*/  @!UP0 LDCU UR4, c[0x0][0x880] ;  /* 0x00011000ff0487ac */ /* 0x000e660008000800 */
[----:B------:R-:W-:Y:S01]  /*5970*/  IMAD.U32 R2, RZ, RZ, UR6 ;  /* 0x00000006ff027e24 */ /* 0x000fe2000f8e00ff */
[----:B------:R-:W-:Y:S05]  /*5980*/  MOV R3, UR7 ;  /* 0x0000000700037c02 */ /* 0x000fea0008000f00 */
[----:B-----5:R2:W5:Y:S02]  /*5990*/  @P3 LDG.E R50, desc[UR46][R2.64] ;  /* 0x0000002e02323981 */ /* 0x020564000c1e1900 */
[----:B-12---:R-:W-:Y:S02]  /*59a0*/  @!P3 IMAD.U32 R50, RZ, RZ, UR4 ;  /* 0x00000004ff32be24 */ /* 0x006fe4000f8e00ff */
.L_x_89:
[----:B------:R-:W-:Y:S05]  /*59b0*/  @!P4 BRA `(.L_x_90) ;  /* 0x000000000020c947 */ /* 0x000fea0003800000 */
[----:B------:R-:W-:Y:S04]  /*59c0*/  ISETP.NE.U32.AND P3, PT, R108, RZ, PT ;  /* 0x000000ff6c00720c */ /* 0x000fe80003f65070 */
[----:B------:R-:W-:Y:S11]  /*59d0*/  ISETP.NE.AND.EX P3, PT, R109, RZ, PT, P3 ;  /* 0x000000ff6d00720c */ /* 0x000ff60003f65330 */
[----:B------:R-:W-:Y:S02]  /*59e0*/  @!UPT UIADD3 URZ, UPT, UPT, URZ, URZ, URZ ;  /* 0x000000fffffff290 */ /* 0x000fe4000fffe0ff */
[----:B------:R-:W1:Y:S01]  /*59f0*/  @P3 LDC.64 R2, c[0x0][0x8a8] ;  /* 0x00022a00ff023b82 */ /* 0x000e620000000a00 */
[----:B------:R-:W-:Y:S04]  /*5a00*/  @P3 IMAD R0, R110, UR36, RZ ;  /* 0x000000246e003c24 */ /* 0x000fe8000f8e02ff */
[----:B-1----:R-:W-:Y:S05]  /*5a10*/  @P3 IMAD.WIDE R2, R0, 0x4, R2 ;  /* 0x0000000400023825 */ /* 0x002fea00078e0202 */
[----:B-----5:R1:W5:Y:S02]  /*5a20*/  @P3 LDG.E R46, desc[UR46][R2.64] ;  /* 0x0000002e022e3981 */ /* 0x020364000c1e1900 */
[----:B-1----:R-:W2:Y:S02]  /*5a30*/  @!P3 LDC R46, c[0x0][0x8a0] ;  /* 0x00022800ff2ebb82 */ /* 0x002ea40000000800 */
.L_x_90:
[----:B-----5:R-:W-:Y:S01]  /*5a40*/  FSETP.NEU.AND P3, PT, R50, RZ, PT ;  /* 0x000000ff3200720b */ /* 0x020fe20003f6d000 */
[----:B------:R-:W-:Y:S01]  /*5a50*/  IMAD.SHL.U32 R139, R118, 0x4, RZ ;  /* 0x00000004768b7824 */ /* 0x000fe200078e00ff */
[----:B------:R-:W-:Y:S01]  /*5a60*/  SEL R5, RZ, 0xffffffff, P2 ;  /* 0xffffffffff057807 */ /* 0x000fe20001000000 */
[----:B------:R-:W-:Y:S01]  /*5a70*/  IMAD.SHL.U32 R141, R125, 0x10, RZ ;  /* 0x000000107d8d7824 */ /* 0x000fe200078e00ff */
[----:B------:R-:W-:Y:S01]  /*5a80*/  @P1 LOP3.LUT P2, RZ, R51, 0xff, RZ, 0xc0, !PT ;  /* 0x000000ff33ff1812 */ /* 0x000fe2000784c0ff */
[----:B------:R-:W-:Y:S01]  /*5a90*/  VIADD R138, R139, UR48 ;  /* 0x000000308b8a7c36 */ /* 0x000fe20008000000 */
[----:B------:R-:W-:Y:S01]  /*5aa0*/  @P1 SEL R0, RZ, 0xffffffff, P3 ;  /* 0xffffffffff001807 */ /* 0x000fe20001800000 */
[----:B------:R-:W-:Y:S01]  /*5ab0*/  IMAD.MOV.U32 R145, RZ, RZ, -0x10 ;  /* 0xfffffff0ff917424 */ /* 0x000fe200078e00ff */
[----:B------:R-:W-:Y:S01]  /*5ac0*/  LEA R140, R44, UR48, 0x3 ;  /* 0x000000302c8c7c11 */ /* 0x000fe2000f8e18ff */
[----:B------:R-:W-:Y:S01]  /*5ad0*/  IMAD.SHL.U32 R143, R126, 0x10, RZ ;  /* 0x000000107e8f7824 */ /* 0x000fe200078e00ff */
[----:B------:R-:W-:Y:S01]  /*5ae0*/  @P0 SEL R0, R5, R0, !P2 ;  /* 0x0000000005000207 */ /* 0x000fe20005000000 */
[----:B------:R-:W-:Y:S01]  /*5af0*/  IMAD.IADD R134, R138, 0x1, R141 ;  /* 0x000000018a867824 */ /* 0x000fe200078e028d */
[----:B------:R-:W-:Y:S01]  /*5b00*/  SHF.L.U32 R3, R124, 0x1f, RZ ;  /* 0x0000001f7c037819 */ /* 0x000fe200000006ff */
[----:B------:R-:W-:Y:S01]  /*5b10*/  IMAD.IADD R137, R138, 0x1, R143 ;  /* 0x000000018a897824 */ /* 0x000fe200078e028f */
[----:B------:R-:W-:Y:S01]  /*5b20*/  @P1 LOP3.LUT R0, R0, 0x1, RZ, 0xc0, !PT ;  /* 0x0000000100001812 */ /* 0x000fe200078ec0ff */
[--C-:B------:R-:W-:Y:S01]  /*5b30*/  IMAD.IADD R132, R143, 0x1, R134.reuse ;  /* 0x000000018f847824 */ /* 0x100fe200078e0286 */
[----:B------:R-:W-:Y:S01]  /*5b40*/  PLOP3.LUT P2, PT, PT, PT, UP1, 0x80, 0x8 ;  /* 0x000000000008781c */ /* 0x000fe20003f4f018 */
[----:B------:R-:W-:Y:S01]  /*5b50*/  BSSY B1, `(.L_x_91) ;  /* 0x0000049000017945 */ /* 0x000fe20003800000 */
[----:B------:R-:W-:Y:S01]  /*5b60*/  ISETP.NE.U32.OR P4, PT, R0, 0x1, !P1 ;  /* 0x000000010000780c */ /* 0x000fe20004f85470 */
[----:B------:R-:W-:Y:S01]  /*5b70*/  IMAD.MOV.U32 R144, RZ, RZ, 0x1 ;  /* 0x00000001ff907424 */ /* 0x000fe200078e00ff */
[----:B------:R-:W-:Y:S01]  /*5b80*/  SEL R0, RZ, 0xffffffff, P3 ;  /* 0xffffffffff007807 */ /* 0x000fe20001800000 */
[----:B------:R-:W-:Y:S01]  /*5b90*/  IMAD R48, R44, 0x100, R47 ;  /* 0x000001002c307824 */ /* 0x000fe200078e022f */
[----:B------:R-:W-:Y:S01]  /*5ba0*/  LOP3.LUT P3, R129, R51, 0xff, RZ, 0xc0, !PT ;  /* 0x000000ff33817812 */ /* 0x000fe2000786c0ff */
[----:B------:R-:W-:Y:S01]  /*5bb0*/  IMAD.MOV.U32 R142, RZ, RZ, RZ ;  /* 0x000000ffff8e7224 */ /* 0x000fe200078e00ff */
[----:B------:R-:W-:Y:S02]  /*5bc0*/  P2R R136, PR, RZ, 0x10 ;  /* 0x00000010ff887803 */ /* 0x000fe40000000000 */
[----:B------:R-:W-:Y:S02]  /*5bd0*/  CS2R R106, SRZ ;  /* 0x00000000006a7805 */ /* 0x000fe4000001ff00 */
[----:B------:R-:W-:Y:S02]  /*5be0*/  CS2R R104, SRZ ;  /* 0x0000000000687805 */ /* 0x000fe4000001ff00 */
[----:B------:R-:W-:Y:S02]  /*5bf0*/  CS2R R102, SRZ ;  /* 0x0000000000667805 */ /* 0x000fe4000001ff00 */
[----:B------:R-:W-:Y:S02]  /*5c00*/  CS2R R100, SRZ ;  /* 0x0000000000647805 */ /* 0x000fe4000001ff00 */
[----:B------:R-:W-:Y:S02]  /*5c10*/  @P2 SEL R0, R5, R0, !P3 ;  /* 0x0000000005002207 */ /* 0x000fe40005800000 */
[----:B------:R-:W-:Y:S02]  /*5c20*/  CS2R R98, SRZ ;  /* 0x0000000000627805 */ /* 0x000fe4000001ff00 */
[----:B------:R-:W-:Y:S02]  /*5c30*/  @P4 SHF.L.U32 R2, RZ, 0x1f, RZ ;  /* 0x0000001fff024819 */ /* 0x000fe400000006ff */
[----:B------:R-:W-:Y:S02]  /*5c40*/  CS2R R96, SRZ ;  /* 0x0000000000607805 */ /* 0x000fe4000001ff00 */
[----:B------:R-:W-:Y:S02]  /*5c50*/  LOP3.LUT R0, R0, 0x1, RZ, 0xc0, !PT ;  /* 0x0000000100007812 */ /* 0x000fe400078ec0ff */
[----:B------:R-:W-:Y:S01]  /*5c60*/  CS2R R94, SRZ ;  /* 0x00000000005e7805 */ /* 0x000fe2000001ff00 */
[----:B------:R-:W1:Y:S01]  /*5c70*/  @P4 SYNCS.PHASECHK.TRANS64.TRYWAIT P1, [UR48+0x30], R2 ;  /* 0x00003002ff0045a7 */ /* 0x000e620008021130 */
[----:B------:R-:W-:Y:S02]  /*5c80*/  CS2R R92, SRZ ;  /* 0x00000000005c7805 */ /* 0x000fe4000001ff00 */
[----:B------:R-:W-:Y:S02]  /*5c90*/  ISETP.NE.U32.AND P2, PT, R0, 0x1, PT ;  /* 0x000000010000780c */ /* 0x000fe40003f45070 */
[----:B------:R-:W-:Y:S02]  /*5ca0*/  CS2R R90, SRZ ;  /* 0x00000000005a7805 */ /* 0x000fe4000001ff00 */
[----:B------:R-:W-:Y:S02]  /*5cb0*/  CS2R R88, SRZ ;  /* 0x0000000000587805 */ /* 0x000fe4000001ff00 */
[----:B------:R-:W-:Y:S02]  /*5cc0*/  CS2R R86, SRZ ;  /* 0x0000000000567805 */ /* 0x000fe4000001ff00 */
[----:B------:R-:W-:Y:S02]  /*5cd0*/  P2R R146, PR, RZ, 0x4 ;  /* 0x00000004ff927803 */ /* 0x000fe40000000000 */
[----:B------:R-:W-:Y:S02]  /*5ce0*/  CS2R R84, SRZ ;  /* 0x0000000000547805 */ /* 0x000fe4000001ff00 */
[----:B------:R-:W-:Y:S02]  /*5cf0*/  ISETP.NE.U32.AND P2, PT, R119, 0x1, PT ;  /* 0x000000017700780c */ /* 0x000fe40003f45070 */
[----:B------:R-:W-:Y:S02]  /*5d00*/  CS2R R82, SRZ ;  /* 0x0000000000527805 */ /* 0x000fe4000001ff00 */
[----:B------:R-:W-:Y:S02]  /*5d10*/  CS2R R80, SRZ ;  /* 0x0000000000507805 */ /* 0x000fe4000001ff00 */
[----:B------:R-:W-:Y:S02]  /*5d20*/  CS2R R78, SRZ ;  /* 0x00000000004e7805 */ /* 0x000fe4000001ff00 */
[----:B------:R-:W-:Y:S02]  /*5d30*/  SEL R145, R145, 0x10, !P2 ;  /* 0x0000001091917807 */ /* 0x000fe40005000000 */
[----:B------:R-:W-:Y:S01]  /*5d40*/  CS2R R76, SRZ ;  /* 0x00000000004c7805 */ /* 0x000fe2000001ff00 */
[----:B------:R3:W4:Y:S02]  /*5d50*/  SYNCS.PHASECHK.TRANS64.TRYWAIT P0, [R140+URZ+0xa0], R3 ;  /* 0x0000a0038c0075a7 */ /* 0x00072400080011ff */
[----:B------:R-:W-:Y:S02]  /*5d60*/  IMAD.IADD R138, R138, 0x1, R145 ;  /* 0x000000018a8a7824 */ /* 0x000fe400078e0291 */
[C---:B------:R-:W-:Y:S02]  /*5d70*/  IMAD.IADD R135, R145.reuse, 0x1, R137 ;  /* 0x0000000191877824 */ /* 0x040fe400078e0289 */
[C---:B------:R-:W-:Y:S02]  /*5d80*/  IMAD.IADD R133, R145.reuse, 0x1, R134 ;  /* 0x0000000191857824 */ /* 0x040fe400078e0286 */
[----:B------:R-:W-:Y:S01]  /*5d90*/  IMAD.IADD R131, R145, 0x1, R132 ;  /* 0x0000000191837824 */ /* 0x000fe200078e0284 */
[----:B-1----:R-:W-:Y:S01]  /*5da0*/  @P4 SEL R144, RZ, 0x1, !P1 ;  /* 0x00000001ff904807 */ /* 0x002fe20004800000 */
[----:B---3--:R-:W-:Y:S06]  /*5db0*/  @!P4 BRA `(.L_x_92) ;  /* 0x000000000088c947 */ /* 0x008fec0003800000 */
[----:B------:R-:W-:Y:S01]  /*5dc0*/  IMAD.MOV.U32 R106, RZ, RZ, RZ ;  /* 0x000000ffff6a7224 */ /* 0x000fe200078e00ff */
[----:B------:R-:W-:Y:S01]  /*5dd0*/  ISETP.NE.AND P1, PT, R144, RZ, PT ;  /* 0x000000ff9000720c */ /* 0x000fe20003f25270 */
[----:B------:R-:W-:Y:S01]  /*5de0*/  BSSY B0, `(.L_x_93) ;  /* 0x0000014000007945 */ /* 0x000fe20003800000 */
[----:B------:R-:W-:Y:S02]  /*5df0*/  CS2R R78, SRZ ;  /* 0x00000000004e7805 */ /* 0x000fe4000001ff00 */
        /* <DEDUP_REMOVED lines=13> */
[----:B------:R-:W-:Y:S01]  /*5ed0*/  CS2R R104, SRZ ;  /* 0x0000000000687805 */ /* 0x000fe2000001ff00 */
[----:B------:R-:W-:Y:S06]  /*5ee0*/  @P1 BRA `(.L_x_94) ;  /* 0x00000000000c1947 */ /* 0x000fec0003800000 */
[----:B------:R-:W-:Y:S04]  /*5ef0*/  SHF.L.U32 R5, RZ, 0x1f, RZ ;  /* 0x0000001fff057819 */ /* 0x000fe800000006ff */
[----:B------:R-:W1:Y:S02]  /*5f00*/  SYNCS.PHASECHK.TRANS64.TRYWAIT P1, [UR48+0x30], R5 ;  /* 0x00003005ff0075a7 */ /* 0x000e640008021130 */
[----:B-1----:R-:W-:Y:S05]  /*5f10*/  @!P1 BRA `(.L_x_95) ;  /* 0x0000005c009c9947 */ /* 0x002fea0003800000 */
.L_x_94:
[----:B------:R-:W-:Y:S05]  /*5f20*/  BSYNC B0 ;  /* 0x0000000000007941 */ /* 0x000fea0003800000 */
.L_x_93:
[----:B------:R-:W-:Y:S01]  /*5f30*/  ISETP.NE.AND P1, PT, R146, RZ, PT ;  /* 0x000000ff9200720c */ /* 0x000fe20003f25270 */
[----:B------:R-:W-:Y:S11]  /*5f40*/  HFMA2 R142, -RZ, RZ, 0, 5.9604644775390625e-08 ;  /* 0x00000001ff8e7431 */ /* 0x000ff600000001ff */
[----:B------:R-:W-:Y:S01]  /*5f50*/  @!UPT UIADD3 URZ, UPT, UPT, URZ, URZ, URZ ;  /* 0x000000fffffff290 */ /* 0x000fe2000fffe0ff */
[----:B------:R3:W1:Y:S04]  /*5f60*/  @P1 LDS.128 R76, [R139+UR48+0x400] ;  /* 0x000400308b4c1984 */ /* 0x0006680008000c00 */
[----:B------:R3:W1:Y:S04]  /*5f70*/  @P1 LDS.128 R80, [R138+0x400] ;  /* 0x000400008a501984 */ /* 0x0006680000000c00 */
[----:B------:R3:W1:Y:S04]  /*5f80*/  @P1 LDS.128 R84, [R137+0x400] ;  /* 0x0004000089541984 */ /* 0x0006680000000c00 */
[----:B------:R3:W1:Y:S04]  /*5f90*/  @P1 LDS.128 R88, [R135+0x400] ;  /* 0x0004000087581984 */ /* 0x0006680000000c00 */
[----:B------:R3:W1:Y:S04]  /*5fa0*/  @P1 LDS.128 R92, [R134+0x400] ;  /* 0x00040000865c1984 */ /* 0x0006680000000c00 */
[----:B------:R3:W1:Y:S04]  /*5fb0*/  @P1 LDS.128 R96, [R133+0x400] ;  /* 0x0004000085601984 */ /* 0x0006680000000c00 */
[----:B------:R3:W1:Y:S04]  /*5fc0*/  @P1 LDS.128 R100, [R132+0x400] ;  /* 0x0004000084641984 */ /* 0x0006680000000c00 */
[----:B------:R3:W1:Y:S02]  /*5fd0*/  @P1 LDS.128 R104, [R131+0x400] ;  /* 0x0004000083681984 */ /* 0x0006640000000c00 */
.L_x_92:
[----:B------:R-:W-:Y:S05]  /*5fe0*/  BSYNC B1 ;  /* 0x0000000000017941 */ /* 0x000fea0003800000 */
.L_x_91:
[----:B-1----:R-:W-:Y:S04]  /*5ff0*/  SHF.R.U32.HI R5, RZ, 0x15, R48 ;  /* 0x00000015ff057819 */ /* 0x002fe80000011630 */
[----:B------:R-:W-:Y:S01]  /*6000*/  LOP3.LUT P1, RZ, R5, 0x3, R120, 0x48, !PT ;  /* 0x0000000305ff7812 */ /* 0x000fe20007824878 */
[----:B------:R-:W-:Y:S01]  /*6010*/  @!UPT UIADD3 URZ, UPT, UPT, URZ, URZ, URZ ;  /* 0x000000fffffff290 */ /* 0x000fe2000fffe0ff */
[----:B----4-:R-:W-:Y:S11]  /*6020*/  @P0 BRA `(.L_x_96) ;  /* 0x0000000000080947 */ /* 0x010ff60003800000 */
[----:B------:R-:W1:Y:S02]  /*6030*/  SYNCS.PHASECHK.TRANS64.TRYWAIT P0, [R140+URZ+0xa0], R3 ;  /* 0x0000a0038c0075a7 */ /* 0x000e6400080011ff */
[----:B-1----:R-:W-:Y:S05]  /*6040*/  @!P0 BRA `(.L_x_97) ;  /* 0x0000005c00688947 */ /* 0x002fea0003800000 */
.L_x_96:
[----:B------:R-:W-:Y:S05]  /*6050*/  @!P1 BRA `(.L_x_98) ;  /* 0x0000000000409947 */ /* 0x000fea0003800000 */
[----:B------:R-:W4:Y:S01]  /*6060*/  LDCU.64 UR8, c[0x4][0x70] ;  /* 0x01000e00ff0877ac */ /* 0x000f220008000a00 */
[----:B-1----:R-:W-:Y:S01]  /*6070*/  MOV R3, 0x0 ;  /* 0x0000000000037802 */ /* 0x002fe20000000f00 */
[----:B------:R-:W-:Y:S02]  /*6080*/  HFMA2 R12, -RZ, RZ, 0, 5.9604644775390625e-08 ;  /* 0x00000001ff0c7431 */ /* 0x000fe400000001ff */
[----:B------:R-:W-:Y:S02]  /*6090*/  IMAD.MOV.U32 R8, RZ, RZ, 0x192 ;  /* 0x00000192ff087424 */ /* 0x000fe400078e00ff */
[----:B------:R-:W-:Y:S01]  /*60a0*/  IMAD.MOV.U32 R13, RZ, RZ, RZ ;  /* 0x000000ffff0d7224 */ /* 0x000fe200078e00ff */
[----:B------:R-:W1:Y:S01]  /*60b0*/  LDCU.64 UR6, c[0x4][0x78] ;  /* 0x01000f00ff0677ac */ /* 0x000e620008000a00 */
[----:B------:R-:W2:Y:S01]  /*60c0*/  LDC.64 R2, c[0x4][R3] ;  /* 0x0100000003027b82 */ /* 0x000ea20000000a00 */
[----:B------:R-:W5:Y:S01]  /*60d0*/  LDCU.64 UR4, c[0x4][0x10] ;  /* 0x01000200ff0477ac */ /* 0x000f620008000a00 */
[----:B----4-:R-:W-:Y:S01]  /*60e0*/  MOV R5, UR9 ;  /* 0x0000000900057c02 */ /* 0x010fe20008000f00 */
[----:B------:R-:W-:Y:S01]  /*60f0*/  IMAD.U32 R4, RZ, RZ, UR8 ;  /* 0x00000008ff047e24 */ /* 0x000fe2000f8e00ff */
[----:B-1----:R-:W-:Y:S01]  /*6100*/  MOV R7, UR7 ;  /* 0x0000000700077c02 */ /* 0x002fe20008000f00 */
[----:B------:R-:W-:Y:S01]  /*6110*/  IMAD.U32 R6, RZ, RZ, UR6 ;  /* 0x00000006ff067e24 */ /* 0x000fe2000f8e00ff */
[----:B-----5:R-:W-:Y:S01]  /*6120*/  MOV R11, UR5 ;  /* 0x00000005000b7c02 */ /* 0x020fe20008000f00 */
[----:B------:R-:W-:Y:S02]  /*6130*/  IMAD.U32 R10, RZ, RZ, UR4 ;  /* 0x00000004ff0a7e24 */ /* 0x000fe4000f8e00ff */
[----:B------:R-:W-:Y:S07]  /*6140*/  LEPC R20, `(.L_x_98) ;  /* 0x000000001014794e */ /* 0x000fee0000000000 */
[----:B--23--:R-:W-:Y:S05]  /*6150*/  CALL.ABS.NOINC R2 ;  /* 0x0000000002007343 */ /* 0x00cfea0003c00000 */
.L_x_98:
[----:B------:R-:W-:Y:S05]  /*6160*/  WARPSYNC.ALL ;  /* 0x0000000000007948 */ /* 0x000fea0003800000 */
[----:B------:R-:W-:Y:S01]  /*6170*/  R2UR UR4, R48 ;  /* 0x00000000300472ca */ /* 0x000fe200000e0000 */
[----:B------:R-:W-:Y:S01]  /*6180*/  BSSY.RECONVERGENT B0, `(.L_x_99) ;  /* 0x000005d000007945 */ /* 0x000fe20003800200 */
[----:B------:R-:W-:Y:S11]  /*6190*/  ISETP.NE.AND P0, PT, R127, RZ, PT ;  /* 0x000000ff7f00720c */ /* 0x000ff60003f05270 */
[----:B------:R-:W1:Y:S02]  /*61a0*/  LDTM.x32 R4, tmem[UR4] ;  /* 0x00000004000479ee */ /* 0x000e6400082c0000 */
[C---:B-12---:R-:W-:Y:S01]  /*61b0*/  FMUL R3, R46.reuse, R4 ;  /* 0x000000042e037220 */ /* 0x046fe20000400000 */
[C---:B------:R-:W-:Y:S01]  /*61c0*/  FMUL R0, R46.reuse, R5 ;  /* 0x000000052e007220 */ /* 0x040fe20000400000 */
[C---:B------:R-:W-:Y:S01]  /*61d0*/  FMUL R5, R46.reuse, R6 ;  /* 0x000000062e057220 */ /* 0x040fe20000400000 */
[----:B------:R-:W-:Y:S01]  /*61e0*/  FMUL R2, R46, R7 ;  /* 0x000000072e027220 */ /* 0x000fe20000400000 */
[C---:B------:R-:W-:Y:S01]  /*61f0*/  FFMA R52, R50.reuse, R76, R3 ;  /* 0x0000004c32347223 */ /* 0x040fe20000000003 */
[C---:B------:R-:W-:Y:S01]  /*6200*/  FFMA R53, R50.reuse, R77, R0 ;  /* 0x0000004d32357223 */ /* 0x040fe20000000000 */
[C---:B------:R-:W-:Y:S01]  /*6210*/  FFMA R54, R50.reuse, R78, R5 ;  /* 0x0000004e32367223 */ /* 0x040fe20000000005 */
[----:B------:R-:W-:Y:S01]  /*6220*/  FFMA R55, R50, R79, R2 ;  /* 0x0000004f32377223 */ /* 0x000fe20000000002 */
[C---:B------:R-:W-:Y:S01]  /*6230*/  FMUL R7, R46.reuse, R8 ;  /* 0x000000082e077220 */ /* 0x040fe20000400000 */
[C---:B------:R-:W-:Y:S01]  /*6240*/  FMUL R4, R46.reuse, R9 ;  /* 0x000000092e047220 */ /* 0x040fe20000400000 */
[C---:B------:R-:W-:Y:S01]  /*6250*/  FMUL R9, R46.reuse, R10 ;  /* 0x0000000a2e097220 */ /* 0x040fe20000400000 */
[----:B------:R-:W-:Y:S01]  /*6260*/  FMUL R6, R46, R11 ;  /* 0x0000000b2e067220 */ /* 0x000fe20000400000 */
[----:B------:R1:W-:Y:S01]  /*6270*/  STS.128 [R139+UR48+0x400], R52 ;  /* 0x000400348b007988 */ /* 0x0003e20008000c30 */
        /* <DEDUP_REMOVED lines=8> */
[----:B------:R2:W-:Y:S01]  /*6300*/  STS.128 [R138+0x400], R56 ;  /* 0x000400388a007388 */ /* 0x0005e20000000c00 */
        /* <DEDUP_REMOVED lines=18> */
[----:B------:R-:W-:Y:S01]  /*6430*/  FFMA R68, R50, R92, R19 ;  /* 0x0000005c32447223 */ /* 0x000fe20000000013 */
[----:B------:R-:W-:Y:S01]  /*6440*/  FMUL R23, R46, R24 ;  /* 0x000000182e177220 */ /* 0x000fe20000400000 */
[----:B------:R-:W-:Y:S01]  /*6450*/  FFMA R69, R50, R93, R16 ;  /* 0x0000005d32457223 */ /* 0x000fe20000000010 */
[----:B------:R-:W-:Y:S01]  /*6460*/  FMUL R20, R46, R25 ;  /* 0x000000192e147220 */ /* 0x000fe20000400000 */
[----:B------:R-:W-:Y:S01]  /*6470*/  FFMA R70, R50, R94, R21 ;  /* 0x0000005e32467223 */ /* 0x000fe20000000015 */
[----:B------:R-:W-:Y:S01]  /*6480*/  FMUL R25, R46, R26 ;  /* 0x0000001a2e197220 */ /* 0x000fe20000400000 */
[----:B------:R-:W-:Y:S01]  /*6490*/  FFMA R71, R50, R95, R18 ;  /* 0x0000005f32477223 */ /* 0x000fe20000000012 */
[----:B------:R-:W-:Y:S01]  /*64a0*/  FMUL R22, R46, R27 ;  /* 0x0000001b2e167220 */ /* 0x000fe20000400000 */
[----:B-1----:R-:W-:Y:S01]  /*64b0*/  FFMA R52, R50, R96, R23 ;  /* 0x0000006032347223 */ /* 0x002fe20000000017 */
[----:B------:R-:W-:Y:S01]  /*64c0*/  FMUL R27, R46, R28 ;  /* 0x0000001c2e1b7220 */ /* 0x000fe20000400000 */
[----:B------:R-:W-:Y:S01]  /*64d0*/  FFMA R53, R50, R97, R20 ;  /* 0x0000006132357223 */ /* 0x000fe20000000014 */
[----:B------:R3:W-:Y:S01]  /*64e0*/  STS.128 [R134+0x400], R68 ;  /* 0x0004004486007388 */ /* 0x0007e20000000c00 */
[----:B------:R-:W-:Y:S01]  /*64f0*/  FMUL R24, R46, R29 ;  /* 0x0000001d2e187220 */ /* 0x000fe20000400000 */
[----:B------:R-:W-:Y:S01]  /*6500*/  FFMA R54, R50, R98, R25 ;  /* 0x0000006232367223 */ /* 0x000fe20000000019 */
[----:B------:R-:W-:Y:S01]  /*6510*/  FMUL R29, R46, R30 ;  /* 0x0000001e2e1d7220 */ /* 0x000fe20000400000 */
[----:B------:R-:W-:Y:S01]  /*6520*/  FFMA R55, R50, R99, R22 ;  /* 0x0000006332377223 */ /* 0x000fe20000000016 */
[----:B------:R-:W-:Y:S01]  /*6530*/  FMUL R26, R46, R31 ;  /* 0x0000001f2e1a7220 */ /* 0x000fe20000400000 */
[----:B--2---:R-:W-:Y:S01]  /*6540*/  FFMA R56, R50, R100, R27 ;  /* 0x0000006432387223 */ /* 0x004fe2000000001b */
        /* <DEDUP_REMOVED lines=8> */
[C---:B----4-:R-:W-:Y:S01]  /*65d0*/  FFMA R60, R50.reuse, R104, R31 ;  /* 0x00000068323c7223 */ /* 0x050fe2000000001f */
[C---:B------:R-:W-:Y:S01]  /*65e0*/  FFMA R61, R50.reuse, R105, R28 ;  /* 0x00000069323d7223 */ /* 0x040fe2000000001c */
[C---:B------:R-:W-:Y:S01]  /*65f0*/  FFMA R62, R50.reuse, R106, R3 ;  /* 0x0000006a323e7223 */ /* 0x040fe20000000003 */
[----:B------:R3:W-:Y:S01]  /*6600*/  STS.128 [R132+0x400], R56 ;  /* 0x0004003884007388 */ /* 0x0007e20000000c00 */
[----:B------:R-:W-:Y:S05]  /*6610*/  FFMA R63, R50, R107, R0 ;  /* 0x0000006b323f7223 */ /* 0x000fea0000000000 */
[----:B------:R3:W-:Y:S01]  /*6620*/  STS.128 [R131+0x400], R60 ;  /* 0x0004003c83007388 */ /* 0x0007e20000000c00 */
[----:B------:R-:W-:Y:S01]  /*6630*/  @!PT LDS RZ, [RZ] ;  /* 0x00000000fffff984 */ /* 0x000fe20000000800 */
[----:B------:R-:W-:Y:S01]  /*6640*/  @!PT LDS RZ, [RZ] ;  /* 0x00000000fffff984 */ /* 0x000fe20000000800 */
[----:B------:R-:W-:Y:S01]  /*6650*/  @!PT LDS RZ, [RZ] ;  /* 0x00000000fffff984 */ /* 0x000fe20000000800 */
[----:B------:R-:W-:Y:S01]  /*6660*/  @!PT LDS RZ, [RZ] ;  /* 0x00000000fffff984 */ /* 0x000fe20000000800 */
[----:B------:R1:W-:Y:S06]  /*6670*/  MEMBAR.ALL.CTA ;  /* 0x0000000000007992 */ /* 0x0003ec0000008000 */
[----:B-1----:R-:W1:Y:S02]  /*6680*/  FENCE.VIEW.ASYNC.S ;  /* 0x00000000000073c6 */ /* 0x002e640000000000 */
[----:B-1----:R-:W-:Y:S06]  /*6690*/  BAR.SYNC.DEFER_BLOCKING 0x1, 0x80 ;  /* 0x0042000000007b1d */ /* 0x002fec0000010000 */
[----:B------:R-:W-:Y:S05]  /*66a0*/  @P0 BRA `(.L_x_100) ;  /* 0x0000000000280947 */ /* 0x000fea0003800000 */
[----:B------:R-:W-:Y:S02]  /*66b0*/  UIADD3 UR4, UPT, UPT, UR48, 0x400, URZ ;  /* 0x0000040030047890 */ /* 0x000fe4000fffe0ff */
[----:B------:R-:W-:Y:S01]  /*66c0*/  UIADD3 UR6, UP0, UPT, UR52, 0x680, URZ ;  /* 0x0000068034067890 */ /* 0x000fe2000ff1e0ff */
[----:B------:R-:W-:Y:S03]  /*66d0*/  UMOV UR43, UR36 ;  /* 0x00000024002b7c82 */ /* 0x000fe60008000000 */
[----:B------:R-:W-:Y:S01]  /*66e0*/  MOV R121, UR4 ;  /* 0x0000000400797c02 */ /* 0x000fe20008000f00 */
[----:B------:R-:W-:Y:S03]  /*66f0*/  UIADD3.X UR7, UPT, UPT, URZ, UR53, URZ, UP0, !UPT ;  /* 0x00000035ff077290 */ /* 0x000fe600087fe4ff */
[----:B------:R-:W-:Y:S11]  /*6700*/  R2UR UR40, R121 ;  /* 0x00000000792872ca */ /* 0x000ff600000e0000 */
[----:B------:R-:W-:Y:S02]  /*6710*/  @!UPT UIADD3 URZ, UPT, UPT, URZ, URZ, URZ ;  /* 0x000000fffffff290 */ /* 0x000fe4000fffe0ff */
[----:B------:R1:W-:Y:S01]  /*6720*/  UTMASTG.3D [UR40], [UR6] ;  /* 0x00000028060073b5 */ /* 0x0003e20008010000 */
[----:B------:R0:W-:Y:S01]  /*6730*/  UTMACMDFLUSH ;  /* 0x00000000000079b7 */ /* 0x0001e20000000000 */
[----:B-1----:R-:W-:Y:S04]  /*6740*/  DEPBAR.LE SB0, 0x1 ;  /* 0x000080400000791a */ /* 0x002fe80000000000 */
.L_x_100:
[----:B------:R-:W-:Y:S05]  /*6750*/  BSYNC.RECONVERGENT B0 ;  /* 0x0000000000007941 */ /* 0x000fea0003800200 */
.L_x_99:
[----:B------:R-:W-:Y:S01]  /*6760*/  BAR.SYNC.DEFER_BLOCKING 0x1, 0x80 ;  /* 0x0042000000007b1d */ /* 0x000fe20000010000 */
[----:B------:R-:W-:Y:S01]  /*6770*/  ISETP.NE.AND P1, PT, R136, RZ, PT ;  /* 0x000000ff8800720c */ /* 0x000fe20003f25270 */
[----:B------:R-:W-:Y:S01]  /*6780*/  UISETP.NE.AND UP0, UPT, UR49, URZ, UPT ;  /* 0x000000ff3100728c */ /* 0x000fe2000bf05270 */
[----:B------:R-:W-:Y:S11]  /*6790*/  LEA R3, R142, UR48, 0x3 ;  /* 0x000000308e037c11 */ /* 0x000ff6000f8e18ff */
[----:B------:R-:W-:Y:S01]  /*67a0*/  @P1 SHF.L.U32 R2, RZ, 0x1f, RZ ;  /* 0x0000001fff021819 */ /* 0x000fe200000006ff */
[----:B------:R-:W-:Y:S06]  /*67b0*/  BRA.U !UP0, `(.L_x_101) ;  /* 0x0000000108247547 */ /* 0x000fec000b800000 */
[----:B------:R-:W-:Y:S01]  /*67c0*/  IMAD.U32 R5, RZ, RZ, UR51 ;  /* 0x00000033ff057e24 */ /* 0x000fe2000f8e00ff */
[----:B------:R-:W-:Y:S01]  /*67d0*/  MOV R0, UR37 ;  /* 0x0000002500007c02 */ /* 0x000fe20008000f00 */
[----:B------:R-:W-:Y:S03]  /*67e0*/  UIADD3 UR51, UPT, UPT, UR51, 0x1, URZ ;  /* 0x0000000133337890 */ /* 0x000fe6000fffe0ff */
[----:B------:R-:W-:Y:S01]  /*67f0*/  @P1 LEA R5, R5, UR48, 0x3 ;  /* 0x0000003005051c11 */ /* 0x000fe2000f8e18ff */
[----:B------:R-:W-:Y:S04]  /*6800*/  UISETP.NE.AND UP0, UPT, UR51, 0x4, UPT ;  /* 0x000000043300788c */ /* 0x000fe8000bf05270 */
[----:B------:R-:W-:Y:S01]  /*6810*/  @P1 VIADD R5, R5, 0x50 ;  /* 0x0000005005051836 */ /* 0x000fe20000000000 */
[----:B------:R-:W-:Y:S04]  /*6820*/  USEL UR51, UR51, URZ, UP0 ;  /* 0x000000ff33337287 */ /* 0x000fe80008000000 */
[----:B------:R-:W-:Y:S04]  /*6830*/  @P1 PRMT R0, R0, 0x654, R5 ;  /* 0x0000065400001816 */ /* 0x000fe80000000005 */
[----:B------:R1:W-:Y:S04]  /*6840*/  @P1 SYNCS.ARRIVE.TRANS64.RED.A1T0 RZ, [R0+URZ], RZ ;  /* 0x000000ff00ff19a7 */ /* 0x0003e800081004ff */
.L_x_101:
[----:B------:R-:W2:Y:S01]  /*6850*/  @P1 SYNCS.PHASECHK.TRANS64.TRYWAIT P0, [R3+URZ+0x30], R2 ;  /* 0x00003002030015a7 */ /* 0x000ea200080011ff */
[----:B------:R-:W-:Y:S01]  /*6860*/  BSSY B1, `(.L_x_102) ;  /* 0x000001f000017945 */ /* 0x000fe20003800000 */
[----:B--2---:R-:W-:Y:S03]  /*6870*/  @P1 SEL R144, RZ, 0x1, !P0 ;  /* 0x00000001ff901807 */ /* 0x004fe60004000000 */
[----:B------:R-:W-:Y:S05]  /*6880*/  @!P1 BRA `(.L_x_103) ;  /* 0x0000000000709947 */ /* 0x000fea0003800000 */
[----:B------:R-:W-:Y:S01]  /*6890*/  ISETP.NE.AND P1, PT, R146, RZ, PT ;  /* 0x000000ff9200720c */ /* 0x000fe20003f25270 */
[----:B------:R-:W-:Y:S01]  /*68a0*/  BSSY B0, `(.L_x_104) ;  /* 0x000000b000007945 */ /* 0x000fe20003800000 */
[----:B------:R-:W-:Y:S11]  /*68b0*/  ISETP.NE.AND P0, PT, R144, RZ, PT ;  /* 0x000000ff9000720c */ /* 0x000ff60003f05270 */
[----:B------:R-:W-:Y:S05]  /*68c0*/  @P1 IMAD R6, R142, 0x4000, R139 ;  /* 0x000040008e061824 */ /* 0x000fea00078e028b */
[----:B-1----:R-:W-:Y:S04]  /*68d0*/  @P1 IADD3 R0, PT, PT, R6, UR48, RZ ;  /* 0x0000003006001c10 */ /* 0x002fe8000fffe0ff */
[----:B------:R-:W-:Y:S01]  /*68e0*/  @P1 IADD3 R4, PT, PT, R143, R0, RZ ;  /* 0x000000008f041210 */ /* 0x000fe20007ffe0ff */
[--C-:B------:R-:W-:Y:S02]  /*68f0*/  @P1 IMAD.IADD R2, R141, 0x1, R0.reuse ;  /* 0x000000018d021824 */ /* 0x100fe400078e0200 */
[----:B------:R-:W-:Y:S01]  /*6900*/  @P1 IMAD.IADD R5, R145, 0x1, R0 ;  /* 0x0000000191051824 */ /* 0x000fe200078e0200 */
[----:B------:R-:W-:Y:S06]  /*6910*/  @P0 BRA `(.L_x_105) ;  /* 0x00000000000c0947 */ /* 0x000fec0003800000 */
[----:B------:R-:W-:Y:S04]  /*6920*/  SHF.L.U32 R0, RZ, 0x1f, RZ ;  /* 0x0000001fff007819 */ /* 0x000fe800000006ff */
[----:B------:R-:W1:Y:S02]  /*6930*/  SYNCS.PHASECHK.TRANS64.TRYWAIT P0, [R3+URZ+0x30], R0 ;  /* 0x00003000030075a7 */ /* 0x000e6400080011ff */
[----:B-1----:R-:W-:Y:S05]  /*6940*/  @!P0 BRA `(.L_x_106) ;  /* 0x00000054003c8947 */ /* 0x002fea0003800000 */
.L_x_105:
[----:B------:R-:W-:Y:S05]  /*6950*/  BSYNC B0 ;  /* 0x0000000000007941 */ /* 0x000fea0003800000 */
.L_x_104:
[----:B------:R-:W-:Y:S01]  /*6960*/  ISETP.NE.AND P0, PT, R146, RZ, PT ;  /* 0x000000ff9200720c */ /* 0x000fe20003f05270 */
[----:B------:R-:W-:Y:S11]  /*6970*/  VIADD R142, R142, 0x1 ;  /* 0x000000018e8e7836 */ /* 0x000ff60000000000 */
[----:B------:R-:W-:Y:S01]  /*6980*/  @!UPT UIADD3 URZ, UPT, UPT, URZ, URZ, URZ ;  /* 0x000000fffffff290 */ /* 0x000fe2000fffe0ff */
[----:B------:R2:W4:Y:S01]  /*6990*/  @P0 LDS.128 R76, [R6+UR48+0x400] ;  /* 0x00040030064c0984 */ /* 0x0005220008000c00 */
[--C-:B-1----:R-:W-:Y:S01]  /*69a0*/  @P0 IMAD.IADD R0, R143, 0x1, R2.reuse ;  /* 0x000000018f000824 */ /* 0x102fe200078e0202 */
[C---:B------:R-:W-:Y:S01]  /*69b0*/  @P0 IADD3 R3, PT, PT, R145.reuse, R4, RZ ;  /* 0x0000000491030210 */ /* 0x040fe20007ffe0ff */
[C---:B------:R-:W-:Y:S01]  /*69c0*/  @P0 IMAD.IADD R7, R145.reuse, 0x1, R2 ;  /* 0x0000000191070824 */ /* 0x040fe200078e0202 */
[----:B------:R2:W1:Y:S02]  /*69d0*/  @P0 LDS.128 R80, [R5+0x400] ;  /* 0x0004000005500984 */ /* 0x0004640000000c00 */
[----:B------:R-:W-:Y:S02]  /*69e0*/  @P0 IADD3 R8, PT, PT, R145, R0, RZ ;  /* 0x0000000091080210 */ /* 0x000fe40007ffe0ff */
[----:B------:R2:W1:Y:S04]  /*69f0*/  @P0 LDS.128 R84, [R4+0x400] ;  /* 0x0004000004540984 */ /* 0x0004680000000c00 */
[----:B------:R2:W1:Y:S04]  /*6a00*/  @P0 LDS.128 R88, [R3+0x400] ;  /* 0x0004000003580984 */ /* 0x0004680000000c00 */
[----:B------:R2:W1:Y:S04]  /*6a10*/  @P0 LDS.128 R92, [R2+0x400] ;  /* 0x00040000025c0984 */ /* 0x0004680000000c00 */
[----:B------:R2:W1:Y:S04]  /*6a20*/  @P0 LDS.128 R96, [R7+0x400] ;  /* 0x0004000007600984 */ /* 0x0004680000000c00 */
[----:B------:R2:W1:Y:S04]  /*6a30*/  @P0 LDS.128 R100, [R0+0x400] ;  /* 0x0004000000640984 */ /* 0x0004680000000c00 */
[----:B------:R2:W1:Y:S02]  /*6a40*/  @P0 LDS.128 R104, [R8+0x400] ;  /* 0x0004000008680984 */ /* 0x0004640000000c00 */
.L_x_103:
[----:B------:R-:W-:Y:S05]  /*6a50*/  BSYNC B1 ;  /* 0x0000000000017941 */ /* 0x000fea0003800000 */
.L_x_102:
[----:B--2---:R-:W-:Y:S05]  /*6a60*/  VIADD R3, R48, 0x20 ;  /* 0x0000002030037836 */ /* 0x004fea0000000000 */
[----:B------:R-:W-:Y:S04]  /*6a70*/  SHF.R.U32.HI R3, RZ, 0x15, R3 ;  /* 0x00000015ff037819 */ /* 0x000fe80000011603 */
[----:B------:R-:W-:Y:S11]  /*6a80*/  LOP3.LUT P0, RZ, R3, 0x3, R120, 0x48, !PT ;  /* 0x0000000303ff7812 */ /* 0x000ff60007804878 */
[----:B------:R-:W-:Y:S02]  /*6a90*/  @!UPT UIADD3 URZ, UPT, UPT, URZ, URZ, URZ ;  /* 0x000000fffffff290 */ /* 0x000fe4000fffe0ff */
[----:B------:R-:W-:Y:S05]  /*6aa0*/  @!P0 BRA `(.L_x_107) ;  /* 0x0000000000408947 */ /* 0x000fea0003800000 */
[----:B------:R-:W2:Y:S01]  /*6ab0*/  LDCU.64 UR8, c[0x4][0x70] ;  /* 0x01000e00ff0877ac */ /* 0x000ea20008000a00 */
[----:B------:R-:W-:Y:S01]  /*6ac0*/  MOV R3, 0x0 ;  /* 0x0000000000037802 */ /* 0x000fe20000000f00 */
[----:B------:R-:W-:Y:S02]  /*6ad0*/  HFMA2 R12, -RZ, RZ, 0, 5.9604644775390625e-08 ;  /* 0x00000001ff0c7431 */ /* 0x000fe400000001ff */
[----:B------:R-:W-:Y:S02]  /*6ae0*/  IMAD.MOV.U32 R8, RZ, RZ, 0x192 ;  /* 0x00000192ff087424 */ /* 0x000fe400078e00ff */
[----:B------:R-:W-:Y:S01]  /*6af0*/  IMAD.MOV.U32 R13, RZ, RZ, RZ ;  /* 0x000000ffff0d7224 */ /* 0x000fe200078e00ff */
[----:B------:R-:W5:Y:S01]  /*6b00*/  LDCU.64 UR6, c[0x4][0x78] ;  /* 0x01000f00ff0677ac */ /* 0x000f620008000a00 */
[----:B------:R-:W1:Y:S01]  /*6b10*/  LDC.64 R2, c[0x4][R3] ;  /* 0x0100000003027b82 */ /* 0x000e620000000a00 */
[----:B------:R-:W3:Y:S01]  /*6b20*/  LDCU.64 UR4, c[0x4][0x10] ;  /* 0x01000200ff0477ac */ /* 0x000ee20008000a00 */
[----:B--2---:R-:W-:Y:S01]  /*6b30*/  MOV R5, UR9 ;  /* 0x0000000900057c02 */ /* 0x004fe20008000f00 */
[----:B------:R-:W-:Y:S01]  /*6b40*/  IMAD.U32 R4, RZ, RZ, UR8 ;  /* 0x00000008ff047e24 */ /* 0x000fe2000f8e00ff */
[----:B-----5:R-:W-:Y:S01]  /*6b50*/  MOV R7, UR7 ;  /* 0x0000000700077c02 */ /* 0x020fe20008000f00 */
[----:B------:R-:W-:Y:S01]  /*6b60*/  IMAD.U32 R6, RZ, RZ, UR6 ;  /* 0x00000006ff067e24 */ /* 0x000fe2000f8e00ff */
[----:B---3--:R-:W-:Y:S01]  /*6b70*/  MOV R11, UR5 ;  /* 0x00000005000b7c02 */ /* 0x008fe20008000f00 */
[----:B------:R-:W-:Y:S02]  /*6b80*/  IMAD.U32 R10, RZ, RZ, UR4 ;  /* 0x00000004ff0a7e24 */ /* 0x000fe4000f8e00ff */
[----:B------:R-:W-:Y:S07]  /*6b90*/  LEPC R20, `(.L_x_107) ;  /* 0x000000001014794e */ /* 0x000fee0000000000 */
[----:B-1--4-:R-:W-:Y:S05]  /*6ba0*/  CALL.ABS.NOINC R2 ;  /* 0x0000000002007343 */ /* 0x012fea0003c00000 */
.L_x_107:
[----:B------:R-:W-:Y:S05]  /*6bb0*/  WARPSYNC.ALL ;  /* 0x0000000000007948 */ /* 0x000fea0003800000 */
[----:B------:R-:W-:Y:S01]  /*6bc0*/  R2UR UR4, R48 ;  /* 0x00000000300472ca */ /* 0x000fe200000e0000 */
[----:B------:R-:W-:Y:S01]  /*6bd0*/  BSSY.RECONVERGENT B0, `(.L_x_108) ;  /* 0x0000064000007945 */ /* 0x000fe20003800200 */
[----:B------:R-:W-:Y:S02]  /*6be0*/  ISETP.NE.AND P6, PT, R136, RZ, PT ;  /* 0x000000ff8800720c */ /* 0x000fe40003fc5270 */
[----:B------:R-:W-:Y:S02]  /*6bf0*/  ISETP.NE.AND P0, PT, R127, RZ, PT ;  /* 0x000000ff7f00720c */ /* 0x000fe40003f05270 */
[----:B------:R-:W-:Y:S02]  /*6c00*/  MOV R148, UR51 ;  /* 0x0000003300947c02 */ /* 0x000fe40008000f00 */
[----:B------:R-:W-:Y:S05]  /*6c10*/  MOV R147, UR37 ;  /* 0x0000002500937c02 */ /* 0x000fea0008000f00 */
[----:B------:R-:W2:Y:S02]  /*6c20*/  LDTM.x32 R4, tmem[UR4+0x20] ;  /* 0x00002004000479ee */ /* 0x000ea400082c0000 */
[----:B------:R-:W-:Y:S02]  /*6c30*/  @P6 LEA R148, R148, UR48, 0x3 ;  /* 0x0000003094946c11 */ /* 0x000fe4000f8e18ff */
[----:B------:R-:W-:Y:S02]  /*6c40*/  @P6 SHF.L.U32 R149, RZ, 0x1f, RZ ;  /* 0x0000001fff956819 */ /* 0x000fe400000006ff */
[----:B------:R-:W-:Y:S04]  /*6c50*/  @P6 IADD3 R148, PT, PT, R148, 0x50, RZ ;  /* 0x0000005094946810 */ /* 0x000fe80007ffe0ff */
[----:B------:R-:W-:Y:S02]  /*6c60*/  @P6 PRMT R147, R147, 0x654, R148 ;  /* 0x0000065493936816 */ /* 0x000fe40000000094 */
[----:B------:R-:W-:Y:S01]  /*6c70*/  LEA R148, R142, UR48, 0x3 ;  /* 0x000000308e947c11 */ /* 0x000fe2000f8e18ff */
[C---:B--2---:R-:W-:Y:S01]  /*6c80*/  FMUL R3, R46.reuse, R4 ;  /* 0x000000042e037220 */ /* 0x044fe20000400000 */
[C---:B-1----:R-:W-:Y:S01]  /*6c90*/  FMUL R0, R46.reuse, R5 ;  /* 0x000000052e007220 */ /* 0x042fe20000400000 */
[C---:B------:R-:W-:Y:S01]  /*6ca0*/  FMUL R5, R46.reuse, R6 ;  /* 0x000000062e057220 */ /* 0x040fe20000400000 */
[----:B------:R-:W-:Y:S01]  /*6cb0*/  FMUL R2, R46, R7 ;  /* 0x000000072e027220 */ /* 0x000fe20000400000 */
[C---:B---34-:R-:W-:Y:S01]  /*6cc0*/  FFMA R52, R50.reuse, R76, R3 ;  /* 0x0000004c32347223 */ /* 0x058fe20000000003 */
        /* <DEDUP_REMOVED lines=61> */
[C---:B--2---:R-:W-:Y:S01]  /*70a0*/  FFMA R56, R50.reuse, R104, R31 ;  /* 0x0000006832387223 */ /* 0x044fe2000000001f */
        /* <DEDUP_REMOVED lines=13> */
[----:B------:R-:W-:Y:S02]  /*7180*/  UIADD3 UR8, UP0, UPT, UR52, 0x680, URZ ;  /* 0x0000068034087890 */ /* 0x000fe4000ff1e0ff */
[----:B------:R-:W-:Y:S02]  /*7190*/  UIADD3 UR5, UPT, UPT, UR41, 0x20, URZ ;  /* 0x0000002029057890 */ /* 0x000fe4000fffe0ff */
[----:B------:R-:W-:Y:S02]  /*71a0*/  UIADD3 UR4, UPT, UPT, UR48, 0x4400, URZ ;  /* 0x0000440030047890 */ /* 0x000fe4000fffe0ff */
[----:B------:R-:W-:Y:S01]  /*71b0*/  UIADD3.X UR9, UPT, UPT, URZ, UR53, URZ, UP0, !UPT ;  /* 0x00000035ff097290 */ /* 0x000fe200087fe4ff */
[----:B------:R-:W-:Y:S01]  /*71c0*/  UMOV UR6, UR42 ;  /* 0x0000002a00067c82 */ /* 0x000fe20008000000 */
[----:B------:R-:W-:Y:S07]  /*71d0*/  UMOV UR7, UR36 ;  /* 0x0000002400077c82 */ /* 0x000fee0008000000 */
[----:B------:R1:W-:Y:S01]  /*71e0*/  UTMASTG.3D [UR4], [UR8] ;  /* 0x00000004080073b5 */ /* 0x0003e20008010000 */
[----:B------:R0:W-:Y:S01]  /*71f0*/  UTMACMDFLUSH ;  /* 0x00000000000079b7 */ /* 0x0001e20000000000 */
[----:B-1----:R-:W-:Y:S04]  /*7200*/  DEPBAR.LE SB0, 0x1 ;  /* 0x000080400000791a */ /* 0x002fe80000000000 */
.L_x_109:
[----:B------:R-:W-:Y:S05]  /*7210*/  BSYNC.RECONVERGENT B0 ;  /* 0x0000000000007941 */ /* 0x000fea0003800200 */
.L_x_108:
[----:B------:R-:W-:Y:S01]  /*7220*/  BAR.SYNC.DEFER_BLOCKING 0x1, 0x80 ;  /* 0x0042000000007b1d */ /* 0x000fe20000010000 */
[----:B------:R-:W-:Y:S04]  /*7230*/  UIADD3 UR40, UPT, UPT, UR51, 0x1, URZ ;  /* 0x0000000133287890 */ /* 0x000fe8000fffe0ff */
[----:B------:R-:W-:Y:S04]  /*7240*/  UISETP.NE.AND UP0, UPT, UR40, 0x4, UPT ;  /* 0x000000042800788c */ /* 0x000fe8000bf05270 */
[----:B------:R-:W-:Y:S01]  /*7250*/  USEL UR40, UR40, URZ, UP0 ;  /* 0x000000ff28287287 */ /* 0x000fe20008000000 */
[----:B------:R1:W-:Y:S01]  /*7260*/  @P6 SYNCS.ARRIVE.TRANS64.RED.A1T0 RZ, [R147+URZ], RZ ;  /* 0x000000ff93ff69a7 */ /* 0x0003e200081004ff */
[----:B------:R-:W-:Y:S01]  /*7270*/  BSSY B1, `(.L_x_110) ;  /* 0x0000020000017945 */ /* 0x000fe20003800000 */
[----:B------:R-:W2:Y:S02]  /*7280*/  @P6 SYNCS.PHASECHK.TRANS64.TRYWAIT P0, [R148+URZ+0x30], R149 ;  /* 0x00003095940065a7 */ /* 0x000ea400080011ff */
[----:B--2---:R-:W-:Y:S01]  /*7290*/  @P6 SEL R144, RZ, 0x1, !P0 ;  /* 0x00000001ff906807 */ /* 0x004fe20004000000 */
[----:B-1----:R-:W-:Y:S06]  /*72a0*/  @!P6 BRA `(.L_x_111) ;  /* 0x000000000070e947 */ /* 0x002fec0003800000 */
[----:B------:R-:W-:Y:S01]  /*72b0*/  ISETP.NE.AND P1, PT, R146, RZ, PT ;  /* 0x000000ff9200720c */ /* 0x000fe20003f25270 */
[----:B------:R-:W-:Y:S01]  /*72c0*/  BSSY B0, `(.L_x_112) ;  /* 0x000000b000007945 */ /* 0x000fe20003800000 */
[----:B------:R-:W-:Y:S11]  /*72d0*/  ISETP.NE.AND P0, PT, R144, RZ, PT ;  /* 0x000000ff9000720c */ /* 0x000ff60003f05270 */
[----:B------:R-:W-:Y:S05]  /*72e0*/  @P1 IMAD R4, R142, 0x4000, R139 ;  /* 0x000040008e041824 */ /* 0x000fea00078e028b */
[----:B------:R-:W-:Y:S04]  /*72f0*/  @P1 IADD3 R6, PT, PT, R4, UR48, RZ ;  /* 0x0000003004061c10 */ /* 0x000fe8000fffe0ff */
[----:B------:R-:W-:Y:S01]  /*7300*/  @P1 IADD3 R2, PT, PT, R143, R6, RZ ;  /* 0x000000068f021210 */ /* 0x000fe20007ffe0ff */
[--C-:B------:R-:W-:Y:S02]  /*7310*/  @P1 IMAD.IADD R0, R141, 0x1, R6.reuse ;  /* 0x000000018d001824 */ /* 0x100fe400078e0206 */
[----:B------:R-:W-:Y:S01]  /*7320*/  @P1 IMAD.IADD R3, R145, 0x1, R6 ;  /* 0x0000000191031824 */ /* 0x000fe200078e0206 */
[----:B------:R-:W-:Y:S06]  /*7330*/  @P0 BRA `(.L_x_113) ;  /* 0x00000000000c0947 */ /* 0x000fec0003800000 */
[----:B------:R-:W-:Y:S04]  /*7340*/  SHF.L.U32 R5, RZ, 0x1f, RZ ;  /* 0x0000001fff057819 */ /* 0x000fe800000006ff */
[----:B------:R-:W1:Y:S02]  /*7350*/  SYNCS.PHASECHK.TRANS64.TRYWAIT P0, [R148+URZ+0x30], R5 ;  /* 0x00003005940075a7 */ /* 0x000e6400080011ff */
[----:B-1----:R-:W-:Y:S05]  /*7360*/  @!P0 BRA `(.L_x_114) ;  /* 0x0000004800c88947 */ /* 0x002fea0003800000 */
.L_x_113:
[----:B------:R-:W-:Y:S05]  /*7370*/  BSYNC B0 ;  /* 0x0000000000007941 */ /* 0x000fea0003800000 */
.L_x_112:
[----:B------:R-:W-:Y:S01]  /*7380*/  ISETP.NE.AND P0, PT, R146, RZ, PT ;  /* 0x000000ff9200720c */ /* 0x000fe20003f05270 */
[----:B------:R-:W-:Y:S11]  /*7390*/  VIADD R142, R142, 0x1 ;  /* 0x000000018e8e7836 */ /* 0x000ff60000000000 */
[----:B------:R-:W-:Y:S01]  /*73a0*/  @!UPT UIADD3 URZ, UPT, UPT, URZ, URZ, URZ ;  /* 0x000000fffffff290 */ /* 0x000fe2000fffe0ff */
[----:B------:R2:W4:Y:S01]  /*73b0*/  @P0 LDS.128 R76, [R4+UR48+0x400] ;  /* 0x00040030044c0984 */ /* 0x0005220008000c00 */
[--C-:B------:R-:W-:Y:S01]  /*73c0*/  @P0 IMAD.IADD R6, R143, 0x1, R0.reuse ;  /* 0x000000018f060824 */ /* 0x100fe200078e0200 */
[C---:B-1----:R-:W-:Y:S01]  /*73d0*/  @P0 IADD3 R5, PT, PT, R145.reuse, R2, RZ ;  /* 0x0000000291050210 */ /* 0x042fe20007ffe0ff */
        /* <DEDUP_REMOVED lines=9> */
.L_x_111:
[----:B------:R-:W-:Y:S05]  /*7470*/  BSYNC B1 ;  /* 0x0000000000017941 */ /* 0x000fea0003800000 */
.L_x_110:
        /* <DEDUP_REMOVED lines=21> */
.L_x_115:
        /* <DEDUP_REMOVED lines=14> */
[C---:B------:R-:W-:Y:S01]  /*76b0*/  FMUL R0, R46.reuse, R5 ;  /* 0x000000052e007220 */ /* 0x040fe20000400000 */
        /* <DEDUP_REMOVED lines=11> */
[C---:B-1----:R-:W-:Y:S01]  /*7770*/  FFMA R56, R50.reuse, R80, R7 ;  /* 0x0000005032387223 */ /* 0x042fe20000000007 */
        /* <DEDUP_REMOVED lines=52> */
[C---:B-1----:R-:W-:Y:S01]  /*7ac0*/  FFMA R56, R50.reuse, R104, R31 ;  /* 0x0000006832387223 */ /* 0x042fe2000000001f */
        /* <DEDUP_REMOVED lines=22> */
.L_x_117:
[----:B------:R-:W-:Y:S05]  /*7c30*/  BSYNC.RECONVERGENT B0 ;  /* 0x0000000000007941 */ /* 0x000fea0003800200 */
.L_x_116:
[----:B------:R-:W-:Y:S01]  /*7c40*/  BAR.SYNC.DEFER_BLOCKING 0x1, 0x80 ;  /* 0x0042000000007b1d */ /* 0x000fe20000010000 */
[----:B------:R-:W-:Y:S04]  /*7c50*/  UIADD3 UR43, UPT, UPT, UR40, 0x1, URZ ;  /* 0x00000001282b7890 */ /* 0x000fe8000fffe0ff */
[----:B------:R-:W-:Y:S04]  /*7c60*/  UISETP.NE.AND UP0, UPT, UR43, 0x4, UPT ;  /* 0x000000042b00788c */ /* 0x000fe8000bf05270 */
[----:B------:R-:W-:Y:S01]  /*7c70*/  USEL UR43, UR43, URZ, UP0 ;  /* 0x000000ff2b2b7287 */ /* 0x000fe20008000000 */
[----:B------:R1:W-:Y:S01]  /*7c80*/  @P6 SYNCS.ARRIVE.TRANS64.RED.A1T0 RZ, [R147+URZ], RZ ;  /* 0x000000ff93ff69a7 */ /* 0x0003e200081004ff */
[----:B------:R-:W-:Y:S01]  /*7c90*/  BSSY B1, `(.L_x_118) ;  /* 0x0000023000017945 */ /* 0x000fe20003800000 */
[----:B------:R-:W2:Y:S01]  /*7ca0*/  @P6 SYNCS.PHASECHK.TRANS64.TRYWAIT P0, [R148+URZ+0x30], R149 ;  /* 0x00003095940065a7 */ /* 0x000ea200080011ff */
[----:B-1----:R-:W-:Y:S01]  /*7cb0*/  HFMA2 R147, -RZ, RZ, 0, 0 ;  /* 0x00000000ff937431 */ /* 0x002fe200000001ff */
[----:B--2---:R-:W-:Y:S01]  /*7cc0*/  @P6 SEL R144, RZ, 0x1, !P0 ;  /* 0x00000001ff906807 */ /* 0x004fe20004000000 */
[----:B------:R-:W-:Y:S06]  /*7cd0*/  @!P6 BRA `(.L_x_119) ;  /* 0x000000000078e947 */ /* 0x000fec0003800000 */
        /* <DEDUP_REMOVED lines=12> */
.L_x_121:
[----:B------:R-:W-:Y:S05]  /*7da0*/  BSYNC B0 ;  /* 0x0000000000007941 */ /* 0x000fea0003800000 */
.L_x_120:
[----:B------:R-:W-:Y:S02]  /*7db0*/  ISETP.NE.AND P0, PT, R146, RZ, PT ;  /* 0x000000ff9200720c */ /* 0x000fe40003f05270 */
[----:B------:R-:W-:Y:S11]  /*7dc0*/  IADD3 R142, PT, PT, R142, 0x1, RZ ;  /* 0x000000018e8e7810 */ /* 0x000ff60007ffe0ff */
[----:B------:R2:W4:Y:S01]  /*7dd0*/  @P0 LDS.128 R76, [R4+UR48+0x400] ;  /* 0x00040030044c0984 */ /* 0x0005220008000c00 */
[----:B------:R-:W-:Y:S01]  /*7de0*/  @P0 IMAD.IADD R6, R143, 0x1, R0 ;  /* 0x000000018f060824 */ /* 0x000fe200078e0200 */
[C---:B------:R-:W-:Y:S01]  /*7df0*/  @P0 IADD3 R7, PT, PT, R145.reuse, R0, RZ ;  /* 0x0000000091070210 */ /* 0x040fe20007ffe0ff */
[C---:B-1----:R-:W-:Y:S01]  /*7e00*/  @P0 IMAD.IADD R5, R145.reuse, 0x1, R2 ;  /* 0x0000000191050824 */ /* 0x042fe200078e0202 */
[----:B------:R2:W1:Y:S01]  /*7e10*/  @P0 LDS.128 R80, [R3+0x400] ;  /* 0x0004000003500984 */ /* 0x0004620000000c00 */
[----:B------:R-:W-:Y:S03]  /*7e20*/  @P0 IMAD.IADD R8, R145, 0x1, R6 ;  /* 0x0000000191080824 */ /* 0x000fe600078e0206 */
[----:B------:R2:W1:Y:S04]  /*7e30*/  @P0 LDS.128 R84, [R2+0x400] ;  /* 0x0004000002540984 */ /* 0x0004680000000c00 */
[----:B------:R2:W1:Y:S04]  /*7e40*/  @P0 LDS.128 R88, [R5+0x400] ;  /* 0x0004000005580984 */ /* 0x0004680000000c00 */
[----:B------:R2:W1:Y:S04]  /*7e50*/  @P0 LDS.128 R92, [R0+0x400] ;  /* 0x00040000005c0984 */ /* 0x0004680000000c00 */
[----:B------:R2:W1:Y:S04]  /*7e60*/  @P0 LDS.128 R96, [R7+0x400] ;  /* 0x0004000007600984 */ /* 0x0004680000000c00 */
[----:B------:R2:W1:Y:S04]  /*7e70*/  @P0 LDS.128 R100, [R6+0x400] ;  /* 0x0004000006640984 */ /* 0x0004680000000c00 */
[----:B------:R2:W1:Y:S01]  /*7e80*/  @P0 LDS.128 R104, [R8+0x400] ;  /* 0x0004000008680984 */ /* 0x0004620000000c00 */
[C---:B------:R-:W-:Y:S04]  /*7e90*/  ISETP.NE.AND P0, PT, R142.reuse, 0x4, PT ;  /* 0x000000048e00780c */ /* 0x040fe80003f05270 */
[----:B------:R-:W-:Y:S02]  /*7ea0*/  SEL R142, R142, RZ, P0 ;  /* 0x000000ff8e8e7207 */ /* 0x000fe40000000000 */
[----:B------:R-:W-:Y:S02]  /*7eb0*/  SEL R147, RZ, 0x1, P0 ;  /* 0x00000001ff937807 */ /* 0x000fe40000000000 */
.L_x_119:
[----:B------:R-:W-:Y:S05]  /*7ec0*/  BSYNC B1 ;  /* 0x0000000000017941 */ /* 0x000fea0003800000 */
.L_x_118:
        /* <DEDUP_REMOVED lines=21> */
.L_x_123:
        /* <DEDUP_REMOVED lines=9> */
[----:B------:R-:W-:Y:S02]  /*80b0*/  @P6 SHF.L.U32 R150, R147, 0x1f, RZ ;  /* 0x0000001f93966819 */ /* 0x000fe400000006ff */
        /* <DEDUP_REMOVED lines=92> */
.L_x_125:
[----:B------:R-:W-:Y:S05]  /*8680*/  BSYNC.RECONVERGENT B0 ;  /* 0x0000000000007941 */ /* 0x000fea0003800200 */
.L_x_124:
        /* <DEDUP_REMOVED lines=18> */
[----:B------:R-:W-:Y:S04]  /*87b0*/  SHF.L.U32 R6, R147, 0x1f, RZ ;  /* 0x0000001f93067819 */ /* 0x000fe800000006ff */
[----:B------:R-:W1:Y:S02]  /*87c0*/  SYNCS.PHASECHK.TRANS64.TRYWAIT P0, [R149+URZ+0x30], R6 ;  /* 0x00003006950075a7 */ /* 0x000e6400080011ff */
[----:B-1----:R-:W-:Y:S05]  /*87d0*/  @!P0 BRA `(.L_x_130) ;  /* 0x0000003400d48947 */ /* 0x002fea0003800000 */
.L_x_129:
[----:B------:R-:W-:Y:S05]  /*87e0*/  BSYNC B0 ;  /* 0x0000000000007941 */ /* 0x000fea0003800000 */
.L_x_128:
[----:B------:R-:W-:Y:S01]  /*87f0*/  ISETP.NE.AND P0, PT, R146, RZ, PT ;  /* 0x000000ff9200720c */ /* 0x000fe20003f05270 */
[----:B------:R-:W-:Y:S11]  /*8800*/  VIADD R142, R142, 0x1 ;  /* 0x000000018e8e7836 */ /* 0x000ff60000000000 */
[----:B------:R-:W-:Y:S01]  /*8810*/  @!UPT UIADD3 URZ, UPT, UPT, URZ, URZ, URZ ;  /* 0x000000fffffff290 */ /* 0x000fe2000fffe0ff */
[----:B------:R2:W4:Y:S01]  /*8820*/  @P0 LDS.128 R76, [R4+UR48+0x400] ;  /* 0x00040030044c0984 */ /* 0x0005220008000c00 */
[----:B-1----:R-:W-:Y:S02]  /*8830*/  @P0 IMAD.IADD R6, R143, 0x1, R0 ;  /* 0x000000018f060824 */ /* 0x002fe400078e0200 */
[C---:B------:R-:W-:Y:S01]  /*8840*/  @P0 IMAD.IADD R5, R145.reuse, 0x1, R2 ;  /* 0x0000000191050824 */ /* 0x040fe200078e0202 */
[----:B------:R1:W1:Y:S01]  /*8850*/  @P0 LDS.128 R80, [R3+0x400] ;  /* 0x0004000003500984 */ /* 0x0002620000000c00 */
[C---:B------:R-:W-:Y:S02]  /*8860*/  @P0 IMAD.IADD R7, R145.reuse, 0x1, R0 ;  /* 0x0000000191070824 */ /* 0x040fe400078e0200 */
[----:B------:R-:W-:Y:S01]  /*8870*/  @P0 IMAD.IADD R8, R145, 0x1, R6 ;  /* 0x0000000191080824 */ /* 0x000fe200078e0206 */
[----:B------:R1:W1:Y:S04]  /*8880*/  @P0 LDS.128 R84, [R2+0x400] ;  /* 0x0004000002540984 */ /* 0x0002680000000c00 */
[----:B------:R1:W1:Y:S04]  /*8890*/  @P0 LDS.128 R88, [R5+0x400] ;  /* 0x0004000005580984 */ /* 0x0002680000000c00 */
[----:B------:R1:W1:Y:S04]  /*88a0*/  @P0 LDS.128 R92, [R0+0x400] ;  /* 0x00040000005c0984 */ /* 0x0002680000000c00 */
[----:B------:R1:W1:Y:S04]  /*88b0*/  @P0 LDS.128 R96, [R7+0x400] ;  /* 0x0004000007600984 */ /* 0x0002680000000c00 */
[----:B------:R1:W1:Y:S04]  /*88c0*/  @P0 LDS.128 R100, [R6+0x400] ;  /* 0x0004000006640984 */ /* 0x0002680000000c00 */
[----:B------:R1:W1:Y:S01]  /*88d0*/  @P0 LDS.128 R104, [R8+0x400] ;  /* 0x0004000008680984 */ /* 0x0002620000000c00 */
[C---:B------:R-:W-:Y:S04]  /*88e0*/  ISETP.NE.AND P0, PT, R142.reuse, 0x4, PT ;  /* 0x000000048e00780c */ /* 0x040fe80003f05270 */
[----:B--2---:R-:W-:Y:S02]  /*88f0*/  SEL R4, RZ, 0x1, P0 ;  /* 0x00000001ff047807 */ /* 0x004fe40000000000 */
[----:B------:R-:W-:Y:S02]  /*8900*/  SEL R142, R142, RZ, P0 ;  /* 0x000000ff8e8e7207 */ /* 0x000fe40000000000 */
[----:B------:R-:W-:Y:S02]  /*8910*/  LOP3.LUT R147, R147, R4, RZ, 0x3c, !PT ;  /* 0x0000000493937212 */ /* 0x000fe400078e3cff */
.L_x_127:
[----:B------:R-:W-:Y:S05]  /*8920*/  BSYNC B1 ;  /* 0x0000000000017941 */ /* 0x000fea0003800000 */
.L_x_126:
[----:B-1----:R-:W-:Y:S05]  /*8930*/  VIADD R3, R48, 0x80 ;  /* 0x0000008030037836 */ /* 0x002fea0000000000 */
[----:B------:R-:W-:Y:S04]  /*8940*/  SHF.R.U32.HI R3, RZ, 0x15, R3 ;  /* 0x00000015ff037819 */ /* 0x000fe80000011603 */
[----:B------:R-:W-:Y:S11]  /*8950*/  LOP3.LUT P0, RZ, R3, 0x3, R120, 0x48, !PT ;  /* 0x0000000303ff7812 */ /* 0x000ff60007804878 */
[----:B------:R-:W-:Y:S02]  /*8960*/  @!UPT UIADD3 URZ, UPT, UPT, URZ, URZ, URZ ;  /* 0x000000fffffff290 */ /* 0x000fe4000fffe0ff */
[----:B------:R-:W-:Y:S05]  /*8970*/  @!P0 BRA `(.L_x_131) ;  /* 0x0000000000408947 */ /* 0x000fea0003800000 */
[----:B------:R-:W1:Y:S01]  /*8980*/  LDCU.64 UR8, c[0x4][0x70] ;  /* 0x01000e00ff0877ac */ /* 0x000e620008000a00 */
[----:B------:R-:W-:Y:S01]  /*8990*/  MOV R3, 0x0 ;  /* 0x0000000000037802 */ /* 0x000fe20000000f00 */
[----:B------:R-:W-:Y:S02]  /*89a0*/  HFMA2 R12, -RZ, RZ, 0, 5.9604644775390625e-08 ;  /* 0x00000001ff0c7431 */ /* 0x000fe400000001ff */
[----:B------:R-:W-:Y:S02]  /*89b0*/  IMAD.MOV.U32 R8, RZ, RZ, 0x192 ;  /* 0x00000192ff087424 */ /* 0x000fe400078e00ff */
[----:B------:R-:W-:Y:S01]  /*89c0*/  IMAD.MOV.U32 R13, RZ, RZ, RZ ;  /* 0x000000ffff0d7224 */ /* 0x000fe200078e00ff */
[----:B------:R-:W2:Y:S01]  /*89d0*/  LDCU.64 UR6, c[0x4][0x78] ;  /* 0x01000f00ff0677ac */ /* 0x000ea20008000a00 */
[----:B------:R-:W3:Y:S01]  /*89e0*/  LDC.64 R2, c[0x4][R3] ;  /* 0x0100000003027b82 */ /* 0x000ee20000000a00 */
[----:B------:R-:W5:Y:S01]  /*89f0*/  LDCU.64 UR4, c[0x4][0x10] ;  /* 0x01000200ff0477ac */ /* 0x000f620008000a00 */
[----:B-1----:R-:W-:Y:S01]  /*8a00*/  MOV R5, UR9 ;  /* 0x0000000900057c02 */ /* 0x002fe20008000f00 */
[----:B------:R-:W-:Y:S01]  /*8a10*/  IMAD.U32 R4, RZ, RZ, UR8 ;  /* 0x00000008ff047e24 */ /* 0x000fe2000f8e00ff */
[----:B--2---:R-:W-:Y:S01]  /*8a20*/  MOV R7, UR7 ;  /* 0x0000000700077c02 */ /* 0x004fe20008000f00 */
[----:B------:R-:W-:Y:S01]  /*8a30*/  IMAD.U32 R6, RZ, RZ, UR6 ;  /* 0x00000006ff067e24 */ /* 0x000fe2000f8e00ff */
[----:B-----5:R-:W-:Y:S01]  /*8a40*/  MOV R11, UR5 ;  /* 0x00000005000b7c02 */ /* 0x020fe20008000f00 */
[----:B------:R-:W-:Y:S02]  /*8a50*/  IMAD.U32 R10, RZ, RZ, UR4 ;  /* 0x00000004ff0a7e24 */ /* 0x000fe4000f8e00ff */
[----:B------:R-:W-:Y:S07]  /*8a60*/  LEPC R20, `(.L_x_131) ;  /* 0x000000001014794e */ /* 0x000fee0000000000 */
[----:B---34-:R-:W-:Y:S05]  /*8a70*/  CALL.ABS.NOINC R2 ;  /* 0x0000000002007343 */ /* 0x018fea0003c00000 */
.L_x_131:
[----:B------:R-:W-:Y:S05]  /*8a80*/  WARPSYNC.ALL ;  /* 0x0000000000007948 */ /* 0x000fea0003800000 */
[----:B------:R-:W-:Y:S01]  /*8a90*/  R2UR UR4, R48 ;  /* 0x00000000300472ca */ /* 0x000fe200000e0000 */
[----:B------:R-:W-:Y:S01]  /*8aa0*/  BSSY.RECONVERGENT B0, `(.L_x_132) ;  /* 0x0000067000007945 */ /* 0x000fe20003800200 */
[----:B------:R-:W-:Y:S02]  /*8ab0*/  ISETP.NE.AND P6, PT, R136, RZ, PT ;  /* 0x000000ff8800720c */ /* 0x000fe40003fc5270 */
[----:B------:R-:W-:Y:S02]  /*8ac0*/  ISETP.NE.AND P0, PT, R127, RZ, PT ;  /* 0x000000ff7f00720c */ /* 0x000fe40003f05270 */
[----:B------:R-:W-:Y:S02]  /*8ad0*/  MOV R149, UR40 ;  /* 0x0000002800957c02 */ /* 0x000fe40008000f00 */
[----:B------:R-:W-:Y:S05]  /*8ae0*/  MOV R148, UR37 ;  /* 0x0000002500947c02 */ /* 0x000fea0008000f00 */
[----:B------:R-:W1:Y:S02]  /*8af0*/  LDTM.x32 R4, tmem[UR4+0x80] ;  /* 0x00008004000479ee */ /* 0x000e6400082c0000 */
[----:B------:R-:W-:Y:S02]  /*8b00*/  @P6 LEA R149, R149, UR48, 0x3 ;  /* 0x0000003095956c11 */ /* 0x000fe4000f8e18ff */
[----:B------:R-:W-:Y:S02]  /*8b10*/  @P6 SHF.L.U32 R150, R147, 0x1f, RZ ;  /* 0x0000001f93966819 */ /* 0x000fe400000006ff */
[----:B------:R-:W-:Y:S04]  /*8b20*/  @P6 IADD3 R149, PT, PT, R149, 0x50, RZ ;  /* 0x0000005095956810 */ /* 0x000fe80007ffe0ff */
[----:B------:R-:W-:Y:S02]  /*8b30*/  @P6 PRMT R148, R148, 0x654, R149 ;  /* 0x0000065494946816 */ /* 0x000fe40000000095 */
[----:B------:R-:W-:Y:S01]  /*8b40*/  LEA R149, R142, UR48, 0x3 ;  /* 0x000000308e957c11 */ /* 0x000fe2000f8e18ff */
[C---:B-1----:R-:W-:Y:S01]  /*8b50*/  FMUL R3, R46.reuse, R4 ;  /* 0x000000042e037220 */ /* 0x042fe20000400000 */
        /* <DEDUP_REMOVED lines=80> */
[----:B------:R-:W-:Y:S02]  /*9060*/  UIADD3 UR8, UP0, UPT, UR52, 0x680, URZ ;  /* 0x0000068034087890 */ /* 0x000fe4000ff1e0ff */
[----:B------:R-:W-:Y:S02]  /*9070*/  UIADD3 UR5, UPT, UPT, UR41, 0x80, URZ ;  /* 0x0000008029057890 */ /* 0x000fe4000fffe0ff */
[----:B------:R-:W-:Y:S01]  /*9080*/  MOV R121, UR10 ;  /* 0x0000000a00797c02 */ /* 0x000fe20008000f00 */
[----:B------:R-:W-:Y:S01]  /*9090*/  UIADD3.X UR9, UPT, UPT, URZ, UR53, URZ, UP0, !UPT ;  /* 0x00000035ff097290 */ /* 0x000fe200087fe4ff */
[----:B------:R-:W-:Y:S02]  /*90a0*/  UMOV UR6, UR42 ;  /* 0x0000002a00067c82 */ /* 0x000fe40008000000 */
[----:B------:R-:W-:Y:S01]  /*90b0*/  R2UR UR4, R121 ;  /* 0x00000000790472ca */ /* 0x000fe200000e0000 */
[----:B------:R-:W-:Y:S11]  /*90c0*/  UMOV UR7, UR36 ;  /* 0x0000002400077c82 */ /* 0x000ff60008000000 */
[----:B------:R-:W-:Y:S01]  /*90d0*/  @!UPT UIADD3 URZ, UPT, UPT, URZ, URZ, URZ ;  /* 0x000000fffffff290 */ /* 0x000fe2000fffe0ff */
[----:B------:R1:W-:Y:S01]  /*90e0*/  UTMASTG.3D [UR4], [UR8] ;  /* 0x00000004080073b5 */ /* 0x0003e20008010000 */
[----:B------:R0:W-:Y:S01]  /*90f0*/  UTMACMDFLUSH ;  /* 0x00000000000079b7 */ /* 0x0001e20000000000 */
[----:B-1----:R-:W-:Y:S04]  /*9100*/  DEPBAR.LE SB0, 0x1 ;  /* 0x000080400000791a */ /* 0x002fe80000000000 */
.L_x_133:
[----:B------:R-:W-:Y:S05]  /*9110*/  BSYNC.RECONVERGENT B0 ;  /* 0x0000000000007941 */ /* 0x000fea0003800200 */
.L_x_132:
        /* <DEDUP_REMOVED lines=21> */
.L_x_137:
[----:B------:R-:W-:Y:S05]  /*9270*/  BSYNC B0 ;  /* 0x0000000000007941 */ /* 0x000fea0003800000 */
.L_x_136:
        /* <DEDUP_REMOVED lines=19> */
.L_x_135:
[----:B------:R-:W-:Y:S05]  /*93b0*/  BSYNC B1 ;  /* 0x0000000000017941 */ /* 0x000fea0003800000 */
.L_x_134:
        /* <DEDUP_REMOVED lines=21> */
.L_x_139:
        /* <DEDUP_REMOVED lines=102> */
.L_x_141:
[----:B------:R-:W-:Y:S05]  /*9b70*/  BSYNC.RECONVERGENT B0 ;  /* 0x0000000000007941 */ /* 0x000fea0003800200 */
.L_x_140:
        /* <DEDUP_REMOVED lines=21> */
.L_x_145:
[----:B------:R-:W-:Y:S05]  /*9cd0*/  BSYNC B0 ;  /* 0x0000000000007941 */ /* 0x000fea0003800000 */
.L_x_144:
        /* <DEDUP_REMOVED lines=19> */
.L_x_143:
[----:B------:R-:W-:Y:S05]  /*9e10*/  BSYNC B1 ;  /* 0x0000000000017941 */ /* 0x000fea0003800000 */
.L_x_142:
        /* <DEDUP_REMOVED lines=21> */
.L_x_147:
[----:B------:R-:W-:Y:S05]  /*9f70*/  WARPSYNC.ALL ;  /* 0x0000000000007948 */ /* 0x000fea0003800000 */
[----:B------:R-:W-:Y:S01]  /*9f80*/  R2UR UR4, R48 ;  /* 0x00000000300472ca */ /* 0x000fe200000e0000 */
[----:B------:R-:W-:Y:S01]  /*9f90*/  BSSY.RECONVERGENT B0, `(.L_x_148) ;  /* 0x0000064000007945 */ /* 0x000fe20003800200 */
[----:B------:R-:W-:Y:S02]  /*9fa0*/  ISETP.NE.AND P6, PT, R136, RZ, PT ;  /* 0x000000ff8800720c */ /* 0x000fe40003fc5270 */
[----:B---3--:R-:W-:Y:S02]  /*9fb0*/  MOV R53, UR40 ;  /* 0x0000002800357c02 */ /* 0x008fe40008000f00 */
[----:B------:R-:W-:Y:S02]  /*9fc0*/  MOV R148, UR37 ;  /* 0x0000002500947c02 */ /* 0x000fe40008000f00 */
[----:B------:R-:W-:Y:S05]  /*9fd0*/  ISETP.NE.AND P0, PT, R127, RZ, PT ;  /* 0x000000ff7f00720c */ /* 0x000fea0003f05270 */
[----:B------:R-:W1:Y:S02]  /*9fe0*/  LDTM.x32 R4, tmem[UR4+0xc0] ;  /* 0x0000c004000479ee */ /* 0x000e6400082c0000 */
[----:B------:R-:W-:Y:S04]  /*9ff0*/  @P6 LEA R53, R53, UR48, 0x3 ;  /* 0x0000003035356c11 */ /* 0x000fe8000f8e18ff */
[----:B------:R-:W-:Y:S04]  /*a000*/  @P6 IADD3 R53, PT, PT, R53, 0x50, RZ ;  /* 0x0000005035356810 */ /* 0x000fe80007ffe0ff */
[----:B------:R-:W-:Y:S01]  /*a010*/  @P6 PRMT R148, R148, 0x654, R53 ;  /* 0x0000065494946816 */ /* 0x000fe20000000035 */
[C---:B-1----:R-:W-:Y:S01]  /*a020*/  FMUL R3, R46.reuse, R4 ;  /* 0x000000042e037220 */ /* 0x042fe20000400000 */
[C---:B------:R-:W-:Y:S01]  /*a030*/  FMUL R0, R46.reuse, R5 ;  /* 0x000000052e007220 */ /* 0x040fe20000400000 */
[C---:B------:R-:W-:Y:S01]  /*a040*/  FMUL R5, R46.reuse, R6 ;  /* 0x000000062e057220 */ /* 0x040fe20000400000 */
[----:B------:R-:W-:Y:S01]  /*a050*/  FMUL R2, R46, R7 ;  /* 0x000000072e027220 */ /* 0x000fe20000400000 */
[C---:B----4-:R-:W-:Y:S01]  /*a060*/  FFMA R52, R50.reuse, R76, R3 ;  /* 0x0000004c32347223 */ /* 0x050fe20000000003 */
        /* <DEDUP_REMOVED lines=65> */
[----:B------:R-:W-:Y:S01]  /*a480*/  FFMA R59, R50, R107, R0 ;  /* 0x0000006b323b7223 */ /* 0x000fe20000000000 */
[----:B---3--:R-:W-:Y:S02]  /*a490*/  LEA R60, R142, UR48, 0x3 ;  /* 0x000000308e3c7c11 */ /* 0x008fe4000f8e18ff */
[----:B------:R-:W-:Y:S02]  /*a4a0*/  @P6 SHF.L.U32 R61, R147, 0x1f, RZ ;  /* 0x0000001f933d6819 */ /* 0x000fe400000006ff */
        /* <DEDUP_REMOVED lines=18> */
.L_x_149:
[----:B------:R-:W-:Y:S05]  /*a5d0*/  BSYNC.RECONVERGENT B0 ;  /* 0x0000000000007941 */ /* 0x000fea0003800200 */
.L_x_148:
        /* <DEDUP_REMOVED lines=21> */
.L_x_153:
[----:B------:R-:W-:Y:S05]  /*a730*/  BSYNC B0 ;  /* 0x0000000000007941 */ /* 0x000fea0003800000 */
.L_x_152:
[----:B------:R-:W-:Y:S11]  /*a740*/  ISETP.NE.AND P0, PT, R146, RZ, PT ;  /* 0x000000ff9200720c */ /* 0x000ff60003f05270 */
[----:B------:R-:W-:Y:S02]  /*a750*/  @!UPT UIADD3 URZ, UPT, UPT, URZ, URZ, URZ ;  /* 0x000000fffffff290 */ /* 0x000fe4000fffe0ff */
[----:B------:R2:W3:Y:S01]  /*a760*/  @P0 LDS.128 R76, [R142+UR48+0x400] ;  /* 0x000400308e4c0984 */ /* 0x0004e20008000c00 */
[----:B------:R-:W-:Y:S01]  /*a770*/  @P0 IMAD.IADD R6, R143, 0x1, R2 ;  /* 0x000000018f060824 */ /* 0x000fe200078e0202 */
        /* <DEDUP_REMOVED lines=10> */
.L_x_151:
[----:B------:R-:W-:Y:S05]  /*a820*/  BSYNC B1 ;  /* 0x0000000000017941 */ /* 0x000fea0003800000 */
.L_x_150:
        /* <DEDUP_REMOVED lines=21> */
.L_x_155:
[----:B------:R-:W-:Y:S01]  /*a980*/  ISETP.NE.AND P0, PT, R127, RZ, PT ;  /* 0x000000ff7f00720c */ /* 0x000fe20003f05270 */
[----:B------:R-:W-:Y:S05]  /*a990*/  WARPSYNC.ALL ;  /* 0x0000000000007948 */ /* 0x000fea0003800000 */
[----:B------:R-:W-:Y:S01]  /*a9a0*/  R2UR UR4, R48 ;  /* 0x00000000300472ca */ /* 0x000fe200000e0000 */
[----:B------:R-:W-:Y:S01]  /*a9b0*/  BSSY.RECONVERGENT B0, `(.L_x_156) ;  /* 0x0000060000007945 */ /* 0x000fe20003800200 */
[----:B------:R-:W-:Y:S11]  /*a9c0*/  R2UR UR5, R140 ;  /* 0x000000008c0572ca */ /* 0x000ff600000e0000 */
[----:B------:R-:W2:Y:S01]  /*a9d0*/  LDTM.x32 R4, tmem[UR4+0xe0] ;  /* 0x0000e004000479ee */ /* 0x000ea200082c0000 */
[----:B------:R-:W-:Y:S01]  /*a9e0*/  NOP ;  /* 0x0000000000007918 */ /* 0x000fe20000000000 */
[----:B------:R-:W-:Y:S04]  /*a9f0*/  UIADD3 UR5, UPT, UPT, UR5, 0xb0, URZ ;  /* 0x000000b005057890 */ /* 0x000fe8000fffe0ff */
[----:B------:R-:W-:Y:S09]  /*aa00*/  UPRMT UR5, UR37, 0x654, UR5 ;  /* 0x0000065425057896 */ /* 0x000ff20008000005 */
[----:B--2---:R-:W-:Y:S01]  /*aa10*/  SYNCS.ARRIVE.TRANS64.RED.A1T0 RZ, [UR5], RZ ;  /* 0x000000ffffff79a7 */ /* 0x004fe20008100405 */
[C---:B------:R-:W-:Y:S01]  /*aa20*/  FMUL R3, R46.reuse, R4 ;  /* 0x000000042e037220 */ /* 0x040fe20000400000 */
        /* <DEDUP_REMOVED lines=11> */
[----:B------:R-:W-:Y:S01]  /*aae0*/  STS.128 [R139+UR48+0xc400], R52 ;  /* 0x00c400348b007988 */ /* 0x000fe20008000c30 */
        /* <DEDUP_REMOVED lines=8> */
[----:B------:R-:W-:Y:S01]  /*ab70*/  STS.128 [R138+0xc400], R56 ;  /* 0x00c400388a007388 */ /* 0x000fe20000000c00 */
        /* <DEDUP_REMOVED lines=34> */
[C---:B------:R-:W-:Y:S01]  /*ada0*/  FMUL R26, R46.reuse, R31 ;  /* 0x0000001f2e1a7220 */ /* 0x040fe20000400000 */
[C---:B------:R-:W-:Y:S01]  /*adb0*/  FMUL R31, R46.reuse, R32 ;  /* 0x000000202e1f7220 */ /* 0x040fe20000400000 */
[C---:B------:R-:W-:Y:S01]  /*adc0*/  FMUL R28, R46.reuse, R33 ;  /* 0x000000212e1c7220 */ /* 0x040fe20000400000 */
[----:B------:R-:W-:Y:S01]  /*add0*/  FMUL R33, R46, R34 ;  /* 0x000000222e217220 */ /* 0x000fe20000400000 */
[----:B------:R2:W-:Y:S01]  /*ade0*/  STS.128 [R133+0xc400], R16 ;  /* 0x00c4001085007388 */ /* 0x0005e20000000c00 */
[C---:B-1----:R-:W-:Y:S01]  /*adf0*/  FFMA R4, R50.reuse, R100, R27 ;  /* 0x0000006432047223 */ /* 0x042fe2000000001b */
[C---:B------:R-:W-:Y:S01]  /*ae00*/  FFMA R5, R50.reuse, R101, R24 ;  /* 0x0000006532057223 */ /* 0x040fe20000000018 */
[C---:B------:R-:W-:Y:S01]  /*ae10*/  FFMA R6, R50.reuse, R102, R29 ;  /* 0x0000006632067223 */ /* 0x040fe2000000001d */
[----:B------:R-:W-:Y:S01]  /*ae20*/  FFMA R7, R50, R103, R26 ;  /* 0x0000006732077223 */ /* 0x000fe2000000001a */
[----:B------:R-:W-:Y:S01]  /*ae30*/  FMUL R30, R46, R35 ;  /* 0x000000232e1e7220 */ /* 0x000fe20000400000 */
[C---:B------:R-:W-:Y:S01]  /*ae40*/  FFMA R20, R50.reuse, R104, R31 ;  /* 0x0000006832147223 */ /* 0x040fe2000000001f */
        /* <DEDUP_REMOVED lines=22> */
.L_x_157:
[----:B------:R-:W-:Y:S05]  /*afb0*/  BSYNC.RECONVERGENT B0 ;  /* 0x0000000000007941 */ /* 0x000fea0003800200 */
.L_x_156:
[----:B------:R-:W-:Y:S01]  /*afc0*/  BAR.SYNC.DEFER_BLOCKING 0x1, 0x80 ;  /* 0x0042000000007b1d */ /* 0x000fe20000010000 */
[----:B------:R-:W-:Y:S01]  /*afd0*/  UISETP.NE.AND UP0, UPT, UR49, -0x8, UPT ;  /* 0xfffffff83100788c */ /* 0x000fe2000bf05270 */
[----:B------:R-:W-:Y:S08]  /*afe0*/  IADD3 R44, PT, PT, R44, 0x1, RZ ;  /* 0x000000012c2c7810 */ /* 0x000ff00007ffe0ff */
[----:B------:R-:W-:Y:S05]  /*aff0*/  BRA.U !UP0, `(.L_x_158) ;  /* 0x0000000108287547 */ /* 0x000fea000b800000 */
[----:B------:R-:W-:Y:S01]  /*b000*/  ISETP.NE.AND P0, PT, R136, RZ, PT ;  /* 0x000000ff8800720c */ /* 0x000fe20003f05270 */
[----:B------:R-:W-:Y:S01]  /*b010*/  IMAD.U32 R3, RZ, RZ, UR51 ;  /* 0x00000033ff037e24 */ /* 0x000fe2000f8e00ff */
[----:B------:R-:W-:Y:S01]  /*b020*/  UIADD3 UR51, UPT, UPT, UR51, 0x1, URZ ;  /* 0x0000000133337890 */ /* 0x000fe2000fffe0ff */
[----:B------:R-:W-:Y:S03]  /*b030*/  IMAD.U32 R0, RZ, RZ, UR37 ;  /* 0x00000025ff007e24 */ /* 0x000fe6000f8e00ff */
[----:B------:R-:W-:Y:S04]  /*b040*/  UISETP.NE.AND UP0, UPT, UR51, 0x4, UPT ;  /* 0x000000043300788c */ /* 0x000fe8000bf05270 */
[----:B------:R-:W-:Y:S03]  /*b050*/  USEL UR51, UR51, URZ, UP0 ;  /* 0x000000ff33337287 */ /* 0x000fe60008000000 */
[----:B------:R-:W-:Y:S05]  /*b060*/  @P0 LEA R3, R3, UR48, 0x3 ;  /* 0x0000003003030c11 */ /* 0x000fea000f8e18ff */
[----:B------:R-:W-:Y:S05]  /*b070*/  @P0 VIADD R3, R3, 0x50 ;  /* 0x0000005003030836 */ /* 0x000fea0000000000 */
[----:B------:R-:W-:Y:S04]  /*b080*/  @P0 PRMT R0, R0, 0x654, R3 ;  /* 0x0000065400000816 */ /* 0x000fe80000000003 */
[----:B------:R1:W-:Y:S03]  /*b090*/  @P0 SYNCS.ARRIVE.TRANS64.RED.A1T0 RZ, [R0+URZ], RZ ;  /* 0x000000ff00ff09a7 */ /* 0x0003e600081004ff */
.L_x_158:
[----:B------:R-:W-:Y:S01]  /*b0a0*/  ISETP.NE.AND P2, PT, R128, RZ, PT ;  /* 0x000000ff8000720c */ /* 0x000fe20003f45270 */
[----:B------:R-:W-:Y:S01]  /*b0b0*/  UIADD3 UR49, UPT, UPT, UR49, 0x8, URZ ;  /* 0x0000000831317890 */ /* 0x000fe2000fffe0ff */
[----:B------:R-:W-:Y:S01]  /*b0c0*/  ISETP.NE.AND P0, PT, R130, 0x2, PT ;  /* 0x000000028200780c */ /* 0x000fe20003f05270 */
[----:B--2---:R-:W-:Y:S01]  /*b0d0*/  IMAD.IADD R20, R43, 0x1, R49 ;  /* 0x000000012b147824 */ /* 0x004fe200078e0231 */
[----:B------:R-:W-:Y:S01]  /*b0e0*/  ISETP.NE.AND P1, PT, R44, 0x2, PT ;  /* 0x000000022c00780c */ /* 0x000fe20003f25270 */
[----:B------:R-:W-:Y:S01]  /*b0f0*/  IMAD.IADD R21, R45, 0x1, R114 ;  /* 0x000000012d157824 */ /* 0x000fe200078e0272 */
[----:B-1----:R-:W-:Y:S02]  /*b100*/  SEL R0, RZ, 0x1, P0 ;  /* 0x00000001ff007807 */ /* 0x002fe40000000000 */
[----:B------:R-:W-:Y:S02]  /*b110*/  SEL R3, RZ, 0x1, P1 ;  /* 0x00000001ff037807 */ /* 0x000fe40000800000 */
[----:B------:R-:W-:Y:S02]  /*b120*/  LOP3.LUT R123, R123, R0, RZ, 0x3c, !PT ;  /* 0x000000007b7b7212 */ /* 0x000fe400078e3cff */
[----:B------:R-:W-:Y:S02]  /*b130*/  LOP3.LUT R124, R124, R3, RZ, 0x3c, !PT ;  /* 0x000000037c7c7212 */ /* 0x000fe400078e3cff */
[----:B------:R-:W-:Y:S02]  /*b140*/  @P2 R2UR UR36, R122 ;  /* 0x000000007a2422ca */ /* 0x000fe400000e0000 */
[----:B------:R-:W-:Y:S02]  /*b150*/  SEL R130, R130, RZ, P0 ;  /* 0x000000ff82827207 */ /* 0x000fe40000000000 */
[----:B------:R-:W-:Y:S01]  /*b160*/  SEL R44, R44, RZ, P1 ;  /* 0x000000ff2c2c7207 */ /* 0x000fe20000800000 */
[----:B------:R-:W-:Y:S10]  /*b170*/  @P2 BRA `(.L_x_159) ;  /* 0xffffff9c00c02947 */ /* 0x000ff4000383ffff */
[----:B------:R-:W-:-:S09]  /*b180*/  UISETP.NE.AND UP0, UPT, UR50, URZ, UPT ;  /* 0x000000ff3200728c */ /* 0x000fd2000bf05270 */
[----:B------:R-:W-:Y:S05]  /*b190*/  BRA.U !UP0, `(.L_x_160) ;  /* 0x0000000108487547 */ /* 0x000fea000b800000 */
[----:B------:R-:W1:Y:S02]  /*b1a0*/  LDCU.64 UR4, c[0x0][0x890] ;  /* 0x00011200ff0477ac */ /* 0x000e640008000a00 */
[----:B-1----:R-:W-:-:S04]  /*b1b0*/  UISETP.NE.U32.AND UP0, UPT, UR4, URZ, UPT ;  /* 0x000000ff0400728c */ /* 0x002fc8000bf05070 */
[----:B------:R-:W-:-:S09]  /*b1c0*/  UISETP.NE.AND.EX UP0, UPT, UR5, URZ, UPT, UP0 ;  /* 0x000000ff0500728c */ /* 0x000fd2000bf05300 */
[----:B------:R-:W-:Y:S05]  /*b1d0*/  BRA.U UP0, `(.L_x_161) ;  /* 0x00000001000c7547 */ /* 0x000fea000b800000 */
[----:B------:R-:W-:-:S13]  /*b1e0*/  FSETP.NEU.AND P0, PT, R50, RZ, PT ;  /* 0x000000ff3200720b */ /* 0x000fda0003f0d000 */
[----:B------:R-:W-:Y:S05]  /*b1f0*/  @!P0 EXIT ;  /* 0x000000000000894d */ /* 0x000fea0003800000 */
[----:B------:R-:W-:Y:S05]  /*b200*/  BRA `(.L_x_160) ;  /* 0x00000000002c7947 */ /* 0x000fea0003800000 */
.L_x_161:
[----:B------:R-:W-:Y:S01]  /*b210*/  ISETP.NE.AND P0, PT, R129, RZ, PT ;  /* 0x000000ff8100720c */ /* 0x000fe20003f05270 */
[----:B------:R-:W-:-:S12]  /*b220*/  BSSY.RECONVERGENT B0, `(.L_x_160) ;  /* 0x0000009000007945 */ /* 0x000fd80003800200 */
[----:B------:R-:W-:Y:S05]  /*b230*/  @P0 BRA `(.L_x_162) ;  /* 0x0000000000140947 */ /* 0x000fea0003800000 */
[----:B------:R-:W1:Y:S02]  /*b240*/  LDCU.64 UR4, c[0x0][0x888] ;  /* 0x00011100ff0477ac */ /* 0x000e640008000a00 */
[----:B-1----:R-:W-:-:S04]  /*b250*/  ISETP.NE.U32.AND P0, PT, RZ, UR4, PT ;  /* 0x00000004ff007c0c */ /* 0x002fc8000bf05070 */
[----:B------:R-:W-:-:S13]  /*b260*/  ISETP.NE.AND.EX P0, PT, RZ, UR5, PT, P0 ;  /* 0x00000005ff007c0c */ /* 0x000fda000bf05300 */
[----:B------:R-:W-:Y:S05]  /*b270*/  @!P0 EXIT ;  /* 0x000000000000894d */ /* 0x000fea0003800000 */
[----:B------:R-:W-:Y:S05]  /*b280*/  BRA `(.L_x_163) ;  /* 0x0000000000087947 */ /* 0x000fea0003800000 */
.L_x_162:
[----:B------:R-:W-:-:S13]  /*b290*/  FSETP.NEU.AND P0, PT, R50, RZ, PT ;  /* 0x000000ff3200720b */ /* 0x000fda0003f0d000 */
[----:B------:R-:W-:Y:S05]  /*b2a0*/  @!P0 EXIT ;  /* 0x000000000000894d */ /* 0x000fea0003800000 */
.L_x_163:
[----:B------:R-:W-:Y:S05]  /*b2b0*/  BSYNC.RECONVERGENT B0 ;  /* 0x0000000000007941 */ /* 0x000fea0003800200 */
.L_x_160:
[----:B------:R-:W-:Y:S01]  /*b2c0*/  ULEA UR4, UR51, UR48, 0x3 ;  /* 0x0000003033047291 */ /* 0x000fe2000f8e18ff */
[----:B------:R-:W-:-:S04]  /*b2d0*/  DEPBAR.LE SB0, 0x0 ;  /* 0x000080000000791a */ /* 0x000fc80000000000 */
[----:B------:R-:W-:-:S04]  /*b2e0*/  UIADD3 UR4, UPT, UPT, UR4, 0x50, URZ ;  /* 0x0000005004047890 */ /* 0x000fc8000fffe0ff */
[----:B------:R-:W-:-:S09]  /*b2f0*/  UPRMT UR4, UR37, 0x654, UR4 ;  /* 0x0000065425047896 */ /* 0x000fd20008000004 */
[----:B------:R-:W-:Y:S01]  /*b300*/  SYNCS.ARRIVE.TRANS64.RED.A1T0 RZ, [UR4], RZ ;  /* 0x000000ffffff79a7 */ /* 0x000fe20008100404 */
[----:B------:R-:W-:Y:S05]  /*b310*/  EXIT ;  /* 0x000000000000794d */ /* 0x000fea0003800000 */
.L_x_19:
[----:B--2---:R2:W1:Y:S02]  /*b320*/  SYNCS.PHASECHK.TRANS64.TRYWAIT P0, [R3+URZ+0xd0], R2 ;  /* 0x0000d002030075a7 */ /* 0x00446400080011ff */
[----:B-1----:R-:W-:Y:S05]  /*b330*/  @!P0 NANOSLEEP.SYNCS 0x989680 ;  /* 0x009896800000895d */ /* 0x002fea0003900000 */
[----:B------:R-:W1:Y:S02]  /*b340*/  @!P0 SYNCS.PHASECHK.TRANS64 P0, [R3+URZ+0xd0], R2 ;  /* 0x0000d002030085a7 */ /* 0x000e6400080010ff */
[----:B-1----:R-:W-:Y:S05]  /*b350*/  @!P0 BRA `(.L_x_19) ;  /* 0xfffffffc00f08947 */ /* 0x002fea000383ffff */
[----:B------:R-:W-:Y:S05]  /*b360*/  BRA `(.L_x_164) ;  /* 0xffffff6000847947 */ /* 0x000fea000383ffff */
.L_x_22:
[----:B-1----:R-:W-:-:S07]  /*b370*/  MOV R2, UR33 ;  /* 0x0000002100027c02 */ /* 0x002fce0008000f00 */
.L_x_165:
[----:B-1----:R1:W2:Y:S02]  /*b380*/  SYNCS.PHASECHK.TRANS64.TRYWAIT P0, [R2+URZ+0x18], R5 ;  /* 0x00001805020075a7 */ /* 0x0022a400080011ff */
[----:B--2---:R-:W-:Y:S05]  /*b390*/  @!P0 NANOSLEEP.SYNCS 0x989680 ;  /* 0x009896800000895d */ /* 0x004fea0003900000 */
[----:B------:R-:W2:Y:S02]  /*b3a0*/  @!P0 SYNCS.PHASECHK.TRANS64 P0, [R2+URZ+0x18], R5 ;  /* 0x00001805020085a7 */ /* 0x000ea400080010ff */
[----:B--2---:R-:W-:Y:S05]  /*b3b0*/  @!P0 BRA `(.L_x_165) ;  /* 0xfffffffc00f08947 */ /* 0x004fea000383ffff */
[----:B------:R-:W-:Y:S05]  /*b3c0*/  BRA `(.L_x_21) ;  /* 0xffffff6000d47947 */ /* 0x000fea000383ffff */
.L_x_28:
[----:B-1----:R-:W-:-:S07]  /*b3d0*/  MOV R2, UR17 ;  /* 0x0000001100027c02 */ /* 0x002fce0008000f00 */
.L_x_166:
[----:B-1----:R1:W2:Y:S02]  /*b3e0*/  SYNCS.PHASECHK.TRANS64.TRYWAIT P0, [R2+URZ+0x18], R5 ;  /* 0x00001805020075a7 */ /* 0x0022a400080011ff */
[----:B--2---:R-:W-:Y:S05]  /*b3f0*/  @!P0 NANOSLEEP.SYNCS 0x989680 ;  /* 0x009896800000895d */ /* 0x004fea0003900000 */
[----:B------:R-:W2:Y:S02]  /*b400*/  @!P0 SYNCS.PHASECHK.TRANS64 P0, [R2+URZ+0x18], R5 ;  /* 0x00001805020085a7 */ /* 0x000ea400080010ff */
[----:B--2---:R-:W-:Y:S05]  /*b410*/  @!P0 BRA `(.L_x_166) ;  /* 0xfffffffc00f08947 */ /* 0x004fea000383ffff */
[----:B------:R-:W-:Y:S05]  /*b420*/  BRA `(.L_x_27) ;  /* 0xffffff64007c7947 */ /* 0x000fea000383ffff */
.L_x_32:
[----:B-1----:R1:W2:Y:S02]  /*b430*/  SYNCS.PHASECHK.TRANS64.TRYWAIT P0, [R2+URZ+0x80], R3 ;  /* 0x00008003020075a7 */ /* 0x0022a400080011ff */
[----:B--2---:R-:W-:Y:S05]  /*b440*/  @!P0 NANOSLEEP.SYNCS 0x989680 ;  /* 0x009896800000895d */ /* 0x004fea0003900000 */
[----:B------:R-:W2:Y:S02]  /*b450*/  @!P0 SYNCS.PHASECHK.TRANS64 P0, [R2+URZ+0x80], R3 ;  /* 0x00008003020085a7 */ /* 0x000ea400080010ff */
[----:B--2---:R-:W-:Y:S05]  /*b460*/  @!P0 BRA `(.L_x_32) ;  /* 0xfffffffc00f08947 */ /* 0x004fea000383ffff */
[----:B------:R-:W-:Y:S05]  /*b470*/  BRA `(.L_x_167) ;  /* 0xffffff68000c7947 */ /* 0x000fea000383ffff */
.L_x_36:
[----:B----4-:R-:W-:-:S07]  /*b480*/  MOV R0, UR5 ;  /* 0x0000000500007c02 */ /* 0x010fce0008000f00 */
.L_x_168:
[----:B-1----:R1:W2:Y:S02]  /*b490*/  SYNCS.PHASECHK.TRANS64.TRYWAIT P0, [R0+URZ], R3 ;  /* 0x00000003000075a7 */ /* 0x0022a400080011ff */
[----:B--2---:R-:W-:Y:S05]  /*b4a0*/  @!P0 NANOSLEEP.SYNCS 0x989680 ;  /* 0x009896800000895d */ /* 0x004fea0003900000 */
[----:B------:R-:W2:Y:S02]  /*b4b0*/  @!P0 SYNCS.PHASECHK.TRANS64 P0, [R0+URZ], R3 ;  /* 0x00000003000085a7 */ /* 0x000ea400080010ff */
[----:B--2---:R-:W-:Y:S05]  /*b4c0*/  @!P0 BRA `(.L_x_168) ;  /* 0xfffffffc00f08947 */ /* 0x004fea000383ffff */
[----:B------:R-:W-:Y:S05]  /*b4d0*/  BRA `(.L_x_169) ;  /* 0xffffff6c007c7947 */ /* 0x000fea000383ffff */
.L_x_37:
[----:B----4-:R-:W-:-:S07]  /*b4e0*/  MOV R0, UR5 ;  /* 0x0000000500007c02 */ /* 0x010fce0008000f00 */
.L_x_170:
[----:B-1----:R1:W2:Y:S02]  /*b4f0*/  SYNCS.PHASECHK.TRANS64.TRYWAIT P0, [R0+URZ], R3 ;  /* 0x00000003000075a7 */ /* 0x0022a400080011ff */
[----:B--2---:R-:W-:Y:S05]  /*b500*/  @!P0 NANOSLEEP.SYNCS 0x989680 ;  /* 0x009896800000895d */ /* 0x004fea0003900000 */
[----:B------:R-:W2:Y:S02]  /*b510*/  @!P0 SYNCS.PHASECHK.TRANS64 P0, [R0+URZ], R3 ;  /* 0x00000003000085a7 */ /* 0x000ea400080010ff */
[----:B--2---:R-:W-:Y:S05]  /*b520*/  @!P0 BRA `(.L_x_170) ;  /* 0xfffffffc00f08947 */ /* 0x004fea000383ffff */
[----:B------:R-:W-:Y:S05]  /*b530*/  BRA `(.L_x_171) ;  /* 0xffffff6c00887947 */ /* 0x000fea000383ffff */
.L_x_40:
[----:B-1----:R1:W2:Y:S02]  /*b540*/  SYNCS.PHASECHK.TRANS64.TRYWAIT P0, [R0+URZ+0xc0], R5 ;  /* 0x0000c005000075a7 */ /* 0x0022a400080011ff */
[----:B--2---:R-:W-:Y:S05]  /*b550*/  @!P0 NANOSLEEP.SYNCS 0x989680 ;  /* 0x009896800000895d */ /* 0x004fea0003900000 */
[----:B------:R-:W2:Y:S02]  /*b560*/  @!P0 SYNCS.PHASECHK.TRANS64 P0, [R0+URZ+0xc0], R5 ;  /* 0x0000c005000085a7 */ /* 0x000ea400080010ff */
[----:B--2---:R-:W-:Y:S05]  /*b570*/  @!P0 BRA `(.L_x_40) ;  /* 0xfffffffc00f08947 */ /* 0x004fea000383ffff */
[----:B------:R-:W-:Y:S05]  /*b580*/  BRA `(.L_x_172) ;  /* 0xffffff6c00e47947 */ /* 0x000fea000383ffff */
.L_x_41:
[----:B------:R-:W-:-:S07]  /*b590*/  MOV R0, UR5 ;  /* 0x0000000500007c02 */ /* 0x000fce0008000f00 */
.L_x_173:
[----:B-1----:R1:W2:Y:S02]  /*b5a0*/  SYNCS.PHASECHK.TRANS64.TRYWAIT P0, [R0+URZ+0x90], R5 ;  /* 0x00009005000075a7 */ /* 0x0022a400080011ff */
[----:B--2---:R-:W-:Y:S05]  /*b5b0*/  @!P0 NANOSLEEP.SYNCS 0x989680 ;  /* 0x009896800000895d */ /* 0x004fea0003900000 */
[----:B------:R-:W2:Y:S02]  /*b5c0*/  @!P0 SYNCS.PHASECHK.TRANS64 P0, [R0+URZ+0x90], R5 ;  /* 0x00009005000085a7 */ /* 0x000ea400080010ff */
[----:B--2---:R-:W-:Y:S05]  /*b5d0*/  @!P0 BRA `(.L_x_173) ;  /* 0xfffffffc00f08947 */ /* 0x004fea000383ffff */
[----:B------:R-:W-:Y:S05]  /*b5e0*/  BRA `(.L_x_174) ;  /* 0xffffff6c00f47947 */ /* 0x000fea000383ffff */
.L_x_42:
[----:B-1----:R1:W2:Y:S02]  /*b5f0*/  SYNCS.PHASECHK.TRANS64.TRYWAIT P1, [R0+URZ+0x80], R5 ;  /* 0x00008005000075a7 */ /* 0x0022a400080211ff */
[----:B--2---:R-:W-:Y:S05]  /*b600*/  @!P1 NANOSLEEP.SYNCS 0x989680 ;  /* 0x009896800000995d */ /* 0x004fea0003900000 */
[----:B------:R-:W2:Y:S02]  /*b610*/  @!P1 SYNCS.PHASECHK.TRANS64 P1, [R0+URZ+0x80], R5 ;  /* 0x00008005000095a7 */ /* 0x000ea400080210ff */
[----:B--2---:R-:W-:Y:S05]  /*b620*/  @!P1 BRA `(.L_x_42) ;  /* 0xfffffffc00f09947 */ /* 0x004fea000383ffff */
[----:B------:R-:W-:Y:S05]  /*b630*/  BRA `(.L_x_175) ;  /* 0xffffff7000247947 */ /* 0x000fea000383ffff */
.L_x_45:
[----:B------:R-:W-:-:S07]  /*b640*/  MOV R0, UR5 ;  /* 0x0000000500007c02 */ /* 0x000fce0008000f00 */
.L_x_176:
[----:B-1----:R1:W2:Y:S02]  /*b650*/  SYNCS.PHASECHK.TRANS64.TRYWAIT P0, [R0+URZ+0x90], R3 ;  /* 0x00009003000075a7 */ /* 0x0022a400080011ff */
[----:B--2---:R-:W-:Y:S05]  /*b660*/  @!P0 NANOSLEEP.SYNCS 0x989680 ;  /* 0x009896800000895d */ /* 0x004fea0003900000 */
[----:B------:R-:W2:Y:S02]  /*b670*/  @!P0 SYNCS.PHASECHK.TRANS64 P0, [R0+URZ+0x90], R3 ;  /* 0x00009003000085a7 */ /* 0x000ea400080010ff */
[----:B--2---:R-:W-:Y:S05]  /*b680*/  @!P0 BRA `(.L_x_176) ;  /* 0xfffffffc00f08947 */ /* 0x004fea000383ffff */
[----:B------:R-:W-:Y:S05]  /*b690*/  BRA `(.L_x_44) ;  /* 0xffffff7000787947 */ /* 0x000fea000383ffff */
.L_x_52:
[----:B-1----:R1:W2:Y:S02]  /*b6a0*/  SYNCS.PHASECHK.TRANS64.TRYWAIT P1, [R0+URZ+0x80], R5 ;  /* 0x00008005000075a7 */ /* 0x0022a400080211ff */
[----:B--2---:R-:W-:Y:S05]  /*b6b0*/  @!P1 NANOSLEEP.SYNCS 0x989680 ;  /* 0x009896800000995d */ /* 0x004fea0003900000 */
[----:B------:R-:W2:Y:S02]  /*b6c0*/  @!P1 SYNCS.PHASECHK.TRANS64 P1, [R0+URZ+0x80], R5 ;  /* 0x00008005000095a7 */ /* 0x000ea400080210ff */
[----:B--2---:R-:W-:Y:S05]  /*b6d0*/  @!P1 BRA `(.L_x_52) ;  /* 0xfffffffc00f09947 */ /* 0x004fea000383ffff */
[----:B------:R-:W-:Y:S05]  /*b6e0*/  BRA `(.L_x_177) ;  /* 0xffffff7400e87947 */ /* 0x000fea000383ffff */
.L_x_53:
[----:B------:R-:W-:-:S07]  /*b6f0*/  MOV R3, UR7 ;  /* 0x0000000700037c02 */ /* 0x000fce0008000f00 */
.L_x_178:
[----:B-1----:R1:W2:Y:S02]  /*b700*/  SYNCS.PHASECHK.TRANS64.TRYWAIT P0, [R3+URZ+0xb0], R0 ;  /* 0x0000b000030075a7 */ /* 0x0022a400080011ff */
[----:B--2---:R-:W-:Y:S05]  /*b710*/  @!P0 NANOSLEEP.SYNCS 0x989680 ;  /* 0x009896800000895d */ /* 0x004fea0003900000 */
[----:B------:R-:W2:Y:S02]  /*b720*/  @!P0 SYNCS.PHASECHK.TRANS64 P0, [R3+URZ+0xb0], R0 ;  /* 0x0000b000030085a7 */ /* 0x000ea400080010ff */
[----:B--2---:R-:W-:Y:S05]  /*b730*/  @!P0 BRA `(.L_x_178) ;  /* 0xfffffffc00f08947 */ /* 0x004fea000383ffff */
[----:B------:R-:W-:Y:S05]  /*b740*/  BRA `(.L_x_179) ;  /* 0xffffff7800207947 */ /* 0x000fea000383ffff */
.L_x_56:
[----:B------:R-:W-:Y:S07]  /*b750*/  MOV R0, UR6 ;  /* 0x0000000600007c02 */ /* 0x000fee0008000f00 */
.L_x_180:
[----:B-1----:R1:W2:Y:S02]  /*b760*/  SYNCS.PHASECHK.TRANS64.TRYWAIT P0, [R0+URZ], R3 ;  /* 0x00000003000075a7 */ /* 0x0022a400080011ff */
[----:B--2---:R-:W-:Y:S05]  /*b770*/  @!P0 NANOSLEEP.SYNCS 0x989680 ;  /* 0x009896800000895d */ /* 0x004fea0003900000 */
[----:B------:R-:W2:Y:S02]  /*b780*/  @!P0 SYNCS.PHASECHK.TRANS64 P0, [R0+URZ], R3 ;  /* 0x00000003000085a7 */ /* 0x000ea400080010ff */
[----:B--2---:R-:W-:Y:S05]  /*b790*/  @!P0 BRA `(.L_x_180) ;  /* 0xfffffffc00f08947 */ /* 0x004fea000383ffff */
[----:B------:R-:W-:Y:S05]  /*b7a0*/  BRA `(.L_x_55) ;  /* 0xffffff78003c7947 */ /* 0x000fea000383ffff */
.L_x_59:
[----:B------:R-:W-:-:S07]  /*b7b0*/  MOV R0, UR6 ;  /* 0x0000000600007c02 */ /* 0x000fce0008000f00 */
.L_x_181:
[----:B--2---:R2:W4:Y:S02]  /*b7c0*/  SYNCS.PHASECHK.TRANS64.TRYWAIT P0, [R0+URZ], R3 ;  /* 0x00000003000075a7 */ /* 0x00452400080011ff */
[----:B----4-:R-:W-:Y:S05]  /*b7d0*/  @!P0 NANOSLEEP.SYNCS 0x989680 ;  /* 0x009896800000895d */ /* 0x010fea0003900000 */
[----:B------:R-:W4:Y:S02]  /*b7e0*/  @!P0 SYNCS.PHASECHK.TRANS64 P0, [R0+URZ], R3 ;  /* 0x00000003000085a7 */ /* 0x000f2400080010ff */
[----:B----4-:R-:W-:Y:S05]  /*b7f0*/  @!P0 BRA `(.L_x_181) ;  /* 0xfffffffc00f08947 */ /* 0x010fea000383ffff */
[----:B------:R-:W-:Y:S05]  /*b800*/  BRA `(.L_x_182) ;  /* 0xffffff7c00187947 */ /* 0x000fea000383ffff */
.L_x_60:
[----:B------:R-:W-:-:S07]  /*b810*/  MOV R0, UR7 ;  /* 0x0000000700007c02 */ /* 0x000fce0008000f00 */
.L_x_183:
[----:B-1----:R1:W2:Y:S02]  /*b820*/  SYNCS.PHASECHK.TRANS64.TRYWAIT P0, [R0+URZ], R3 ;  /* 0x00000003000075a7 */ /* 0x0022a400080011ff */
[----:B--2---:R-:W-:Y:S05]  /*b830*/  @!P0 NANOSLEEP.SYNCS 0x989680 ;  /* 0x009896800000895d */ /* 0x004fea0003900000 */
[----:B------:R-:W2:Y:S02]  /*b840*/  @!P0 SYNCS.PHASECHK.TRANS64 P0, [R0+URZ], R3 ;  /* 0x00000003000085a7 */ /* 0x000ea400080010ff */
[----:B--2---:R-:W-:Y:S05]  /*b850*/  @!P0 BRA `(.L_x_183) ;  /* 0xfffffffc00f08947 */ /* 0x004fea000383ffff */
[----:B------:R-:W-:Y:S05]  /*b860*/  BRA `(.L_x_184) ;  /* 0xffffff7c00247947 */ /* 0x000fea000383ffff */
.L_x_65:
[----:B--2---:R2:W3:Y:S02]  /*b870*/  SYNCS.PHASECHK.TRANS64.TRYWAIT P0, [R0+URZ+0x80], R3 ;  /* 0x00008003000075a7 */ /* 0x0044e400080011ff */
[----:B---3--:R-:W-:Y:S05]  /*b880*/  @!P0 NANOSLEEP.SYNCS 0x989680 ;  /* 0x009896800000895d */ /* 0x008fea0003900000 */
[----:B------:R-:W3:Y:S02]  /*b890*/  @!P0 SYNCS.PHASECHK.TRANS64 P0, [R0+URZ+0x80], R3 ;  /* 0x00008003000085a7 */ /* 0x000ee400080010ff */
[----:B---3--:R-:W-:Y:S05]  /*b8a0*/  @!P0 BRA `(.L_x_65) ;  /* 0xfffffffc00f08947 */ /* 0x008fea000383ffff */
[----:B------:R-:W-:Y:S05]  /*b8b0*/  BRA `(.L_x_185) ;  /* 0xffffff8000287947 */ /* 0x000fea000383ffff */
.L_x_68:
[----:B------:R-:W-:Y:S07]  /*b8c0*/  MOV R0, UR7 ;  /* 0x0000000700007c02 */ /* 0x000fee0008000f00 */
.L_x_186:
[----:B--2---:R2:W3:Y:S02]  /*b8d0*/  SYNCS.PHASECHK.TRANS64.TRYWAIT P0, [R0+URZ+0x78], R3 ;  /* 0x00007803000075a7 */ /* 0x0044e400080011ff */
[----:B---3--:R-:W-:Y:S05]  /*b8e0*/  @!P0 NANOSLEEP.SYNCS 0x989680 ;  /* 0x009896800000895d */ /* 0x008fea0003900000 */
[----:B------:R-:W3:Y:S02]  /*b8f0*/  @!P0 SYNCS.PHASECHK.TRANS64 P0, [R0+URZ+0x78], R3 ;  /* 0x00007803000085a7 */ /* 0x000ee400080010ff */
[----:B---3--:R-:W-:Y:S05]  /*b900*/  @!P0 BRA `(.L_x_186) ;  /* 0xfffffffc00f08947 */ /* 0x008fea000383ffff */
[----:B------:R-:W-:Y:S05]  /*b910*/  BRA `(.L_x_67) ;  /* 0xffffff8400087947 */ /* 0x000fea000383ffff */
.L_x_71:
[----:B------:R-:W-:Y:S07]  /*b920*/  MOV R3, UR7 ;  /* 0x0000000700037c02 */ /* 0x000fee0008000f00 */
.L_x_187:
[----:B-1----:R1:W2:Y:S02]  /*b930*/  SYNCS.PHASECHK.TRANS64.TRYWAIT P0, [R3+URZ+0x50], R12 ;  /* 0x0000500c030075a7 */ /* 0x0022a400080011ff */
[----:B--2---:R-:W-:Y:S05]  /*b940*/  @!P0 NANOSLEEP.SYNCS 0x989680 ;  /* 0x009896800000895d */ /* 0x004fea0003900000 */
[----:B------:R-:W2:Y:S02]  /*b950*/  @!P0 SYNCS.PHASECHK.TRANS64 P0, [R3+URZ+0x50], R12 ;  /* 0x0000500c030085a7 */ /* 0x000ea400080010ff */
[----:B--2---:R-:W-:Y:S05]  /*b960*/  @!P0 BRA `(.L_x_187) ;  /* 0xfffffffc00f08947 */ /* 0x004fea000383ffff */
[----:B------:R-:W-:Y:S05]  /*b970*/  BRA `(.L_x_188) ;  /* 0xffffff8400847947 */ /* 0x000fea000383ffff */
.L_x_72:
[----:B-1----:R-:W-:Y:S07]  /*b980*/  MOV R3, UR7 ;  /* 0x0000000700037c02 */ /* 0x002fee0008000f00 */
.L_x_189:
[----:B-1----:R1:W2:Y:S02]  /*b990*/  SYNCS.PHASECHK.TRANS64.TRYWAIT P0, [R3+URZ+0x58], R12 ;  /* 0x0000580c030075a7 */ /* 0x0022a400080011ff */
[----:B--2---:R-:W-:Y:S05]  /*b9a0*/  @!P0 NANOSLEEP.SYNCS 0x989680 ;  /* 0x009896800000895d */ /* 0x004fea0003900000 */
[----:B------:R-:W2:Y:S02]  /*b9b0*/  @!P0 SYNCS.PHASECHK.TRANS64 P0, [R3+URZ+0x58], R12 ;  /* 0x0000580c030085a7 */ /* 0x000ea400080010ff */
[----:B--2---:R-:W-:Y:S05]  /*b9c0*/  @!P0 BRA `(.L_x_189) ;  /* 0xfffffffc00f08947 */ /* 0x004fea000383ffff */
[----:B------:R-:W-:Y:S05]  /*b9d0*/  BRA `(.L_x_190) ;  /* 0xffffff8400c47947 */ /* 0x000fea000383ffff */
.L_x_73:
[----:B-1----:R-:W-:Y:S07]  /*b9e0*/  MOV R3, UR7 ;  /* 0x0000000700037c02 */ /* 0x002fee0008000f00 */
.L_x_191:
[----:B-1----:R1:W2:Y:S02]  /*b9f0*/  SYNCS.PHASECHK.TRANS64.TRYWAIT P0, [R3+URZ+0x60], R12 ;  /* 0x0000600c030075a7 */ /* 0x0022a400080011ff */
[----:B--2---:R-:W-:Y:S05]  /*ba00*/  @!P0 NANOSLEEP.SYNCS 0x989680 ;  /* 0x009896800000895d */ /* 0x004fea0003900000 */
[----:B------:R-:W2:Y:S02]  /*ba10*/  @!P0 SYNCS.PHASECHK.TRANS64 P0, [R3+URZ+0x60], R12 ;  /* 0x0000600c030085a7 */ /* 0x000ea400080010ff */
[----:B--2---:R-:W-:Y:S05]  /*ba20*/  @!P0 BRA `(.L_x_191) ;  /* 0xfffffffc00f08947 */ /* 0x004fea000383ffff */
[----:B------:R-:W-:Y:S05]  /*ba30*/  BRA `(.L_x_192) ;  /* 0xffffff8800087947 */ /* 0x000fea000383ffff */
.L_x_74:
[----:B-1----:R-:W-:Y:S07]  /*ba40*/  MOV R3, UR7 ;  /* 0x0000000700037c02 */ /* 0x002fee0008000f00 */
.L_x_193:
[----:B-1----:R1:W2:Y:S02]  /*ba50*/  SYNCS.PHASECHK.TRANS64.TRYWAIT P0, [R3+URZ+0x68], R12 ;  /* 0x0000680c030075a7 */ /* 0x0022a400080011ff */
[----:B--2---:R-:W-:Y:S05]  /*ba60*/  @!P0 NANOSLEEP.SYNCS 0x989680 ;  /* 0x009896800000895d */ /* 0x004fea0003900000 */
[----:B------:R-:W2:Y:S02]  /*ba70*/  @!P0 SYNCS.PHASECHK.TRANS64 P0, [R3+URZ+0x68], R12 ;  /* 0x0000680c030085a7 */ /* 0x000ea400080010ff */
[----:B--2---:R-:W-:Y:S05]  /*ba80*/  @!P0 BRA `(.L_x_193) ;  /* 0xfffffffc00f08947 */ /* 0x004fea000383ffff */
[----:B------:R-:W-:Y:S05]  /*ba90*/  BRA `(.L_x_194) ;  /* 0xffffff8800507947 */ /* 0x000fea000383ffff */
.L_x_75:
[----:B-1----:R-:W-:Y:S07]  /*baa0*/  MOV R3, UR7 ;  /* 0x0000000700037c02 */ /* 0x002fee0008000f00 */
.L_x_195:
[----:B-1----:R1:W2:Y:S02]  /*bab0*/  SYNCS.PHASECHK.TRANS64.TRYWAIT P0, [R3+URZ+0x50], R20 ;  /* 0x00005014030075a7 */ /* 0x0022a400080011ff */
[----:B--2---:R-:W-:Y:S05]  /*bac0*/  @!P0 NANOSLEEP.SYNCS 0x989680 ;  /* 0x009896800000895d */ /* 0x004fea0003900000 */
[----:B------:R-:W2:Y:S02]  /*bad0*/  @!P0 SYNCS.PHASECHK.TRANS64 P0, [R3+URZ+0x50], R20 ;  /* 0x00005014030085a7 */ /* 0x000ea400080010ff */
[----:B--2---:R-:W-:Y:S05]  /*bae0*/  @!P0 BRA `(.L_x_195) ;  /* 0xfffffffc00f08947 */ /* 0x004fea000383ffff */
[----:B------:R-:W-:Y:S05]  /*baf0*/  BRA `(.L_x_196) ;  /* 0xffffff88009c7947 */ /* 0x000fea000383ffff */
.L_x_76:
[----:B-1----:R-:W-:Y:S07]  /*bb00*/  MOV R3, UR7 ;  /* 0x0000000700037c02 */ /* 0x002fee0008000f00 */
.L_x_197:
[----:B-1----:R1:W2:Y:S02]  /*bb10*/  SYNCS.PHASECHK.TRANS64.TRYWAIT P0, [R3+URZ+0x58], R20 ;  /* 0x00005814030075a7 */ /* 0x0022a400080011ff */
[----:B--2---:R-:W-:Y:S05]  /*bb20*/  @!P0 NANOSLEEP.SYNCS 0x989680 ;  /* 0x009896800000895d */ /* 0x004fea0003900000 */
[----:B------:R-:W2:Y:S02]  /*bb30*/  @!P0 SYNCS.PHASECHK.TRANS64 P0, [R3+URZ+0x58], R20 ;  /* 0x00005814030085a7 */ /* 0x000ea400080010ff */
[----:B--2---:R-:W-:Y:S05]  /*bb40*/  @!P0 BRA `(.L_x_197) ;  /* 0xfffffffc00f08947 */ /* 0x004fea000383ffff */
[----:B------:R-:W-:Y:S05]  /*bb50*/  BRA `(.L_x_198) ;  /* 0xffffff8800e47947 */ /* 0x000fea000383ffff */
.L_x_77:
[----:B-1----:R-:W-:Y:S07]  /*bb60*/  MOV R3, UR7 ;  /* 0x0000000700037c02 */ /* 0x002fee0008000f00 */
.L_x_199:
[----:B-1----:R1:W2:Y:S02]  /*bb70*/  SYNCS.PHASECHK.TRANS64.TRYWAIT P0, [R3+URZ+0x60], R20 ;  /* 0x00006014030075a7 */ /* 0x0022a400080011ff */
[----:B--2---:R-:W-:Y:S05]  /*bb80*/  @!P0 NANOSLEEP.SYNCS 0x989680 ;  /* 0x009896800000895d */ /* 0x004fea0003900000 */
[----:B------:R-:W2:Y:S02]  /*bb90*/  @!P0 SYNCS.PHASECHK.TRANS64 P0, [R3+URZ+0x60], R20 ;  /* 0x00006014030085a7 */ /* 0x000ea400080010ff */
[----:B--2---:R-:W-:Y:S05]  /*bba0*/  @!P0 BRA `(.L_x_199) ;  /* 0xfffffffc00f08947 */ /* 0x004fea000383ffff */
[----:B------:R-:W-:Y:S05]  /*bbb0*/  BRA `(.L_x_200) ;  /* 0xffffff8c002c7947 */ /* 0x000fea000383ffff */
.L_x_78:
[----:B------:R-:W-:Y:S07]  /*bbc0*/  MOV R3, UR7 ;  /* 0x0000000700037c02 */ /* 0x000fee0008000f00 */
.L_x_201:
[----:B-1----:R1:W2:Y:S02]  /*bbd0*/  SYNCS.PHASECHK.TRANS64.TRYWAIT P0, [R3+URZ+0x68], R20 ;  /* 0x00006814030075a7 */ /* 0x0022a400080011ff */
[----:B--2---:R-:W-:Y:S05]  /*bbe0*/  @!P0 NANOSLEEP.SYNCS 0x989680 ;  /* 0x009896800000895d */ /* 0x004fea0003900000 */
[----:B------:R-:W2:Y:S02]  /*bbf0*/  @!P0 SYNCS.PHASECHK.TRANS64 P0, [R3+URZ+0x68], R20 ;  /* 0x00006814030085a7 */ /* 0x000ea400080010ff */
[----:B--2---:R-:W-:Y:S05]  /*bc00*/  @!P0 BRA `(.L_x_201) ;  /* 0xfffffffc00f08947 */ /* 0x004fea000383ffff */
[----:B------:R-:W-:Y:S05]  /*bc10*/  BRA `(.L_x_202) ;  /* 0xffffff8c00b47947 */ /* 0x000fea000383ffff */
.L_x_80:
[----:B------:R-:W-:-:S07]  /*bc20*/  MOV R3, UR7 ;  /* 0x0000000700037c02 */ /* 0x000fce0008000f00 */
.L_x_203:
[----:B-1----:R1:W3:Y:S02]  /*bc30*/  SYNCS.PHASECHK.TRANS64.TRYWAIT P0, [R3+URZ+0x50], R12 ;  /* 0x0000500c030075a7 */ /* 0x0022e400080011ff */
[----:B---3--:R-:W-:Y:S05]  /*bc40*/  @!P0 NANOSLEEP.SYNCS 0x989680 ;  /* 0x009896800000895d */ /* 0x008fea0003900000 */
[----:B------:R-:W3:Y:S02]  /*bc50*/  @!P0 SYNCS.PHASECHK.TRANS64 P0, [R3+URZ+0x50], R12 ;  /* 0x0000500c030085a7 */ /* 0x000ee400080010ff */
[----:B---3--:R-:W-:Y:S05]  /*bc60*/  @!P0 BRA `(.L_x_203) ;  /* 0xfffffffc00f08947 */ /* 0x008fea000383ffff */
[----:B------:R-:W-:Y:S05]  /*bc70*/  BRA `(.L_x_204) ;  /* 0xffffff90001c7947 */ /* 0x000fea000383ffff */
.L_x_81:
[----:B-1----:R-:W-:-:S07]  /*bc80*/  MOV R3, UR7 ;  /* 0x0000000700037c02 */ /* 0x002fce0008000f00 */
.L_x_205:
[----:B-1----:R1:W3:Y:S02]  /*bc90*/  SYNCS.PHASECHK.TRANS64.TRYWAIT P0, [R3+URZ+0x58], R12 ;  /* 0x0000580c030075a7 */ /* 0x0022e400080011ff */
[----:B---3--:R-:W-:Y:S05]  /*bca0*/  @!P0 NANOSLEEP.SYNCS 0x989680 ;  /* 0x009896800000895d */ /* 0x008fea0003900000 */
[----:B------:R-:W3:Y:S02]  /*bcb0*/  @!P0 SYNCS.PHASECHK.TRANS64 P0, [R3+URZ+0x58], R12 ;  /* 0x0000580c030085a7 */ /* 0x000ee400080010ff */
[----:B---3--:R-:W-:Y:S05]  /*bcc0*/  @!P0 BRA `(.L_x_205) ;  /* 0xfffffffc00f08947 */ /* 0x008fea000383ffff */
[----:B------:R-:W-:Y:S05]  /*bcd0*/  BRA `(.L_x_206) ;  /* 0xffffff90000c7947 */ /* 0x000fea000383ffff */
.L_x_82:
[----:B-1----:R-:W-:-:S07]  /*bce0*/  MOV R3, UR7 ;  /* 0x0000000700037c02 */ /* 0x002fce0008000f00 */
.L_x_207:
[----:B-1----:R1:W3:Y:S02]  /*bcf0*/  SYNCS.PHASECHK.TRANS64.TRYWAIT P0, [R3+URZ+0x60], R12 ;  /* 0x0000600c030075a7 */ /* 0x0022e400080011ff */
[----:B---3--:R-:W-:Y:S05]  /*bd00*/  @!P0 NANOSLEEP.SYNCS 0x989680 ;  /* 0x009896800000895d */ /* 0x008fea0003900000 */
[----:B------:R-:W3:Y:S02]  /*bd10*/  @!P0 SYNCS.PHASECHK.TRANS64 P0, [R3+URZ+0x60], R12 ;  /* 0x0000600c030085a7 */ /* 0x000ee400080010ff */
[----:B---3--:R-:W-:Y:S05]  /*bd20*/  @!P0 BRA `(.L_x_207) ;  /* 0xfffffffc00f08947 */ /* 0x008fea000383ffff */
[----:B------:R-:W-:Y:S05]  /*bd30*/  BRA `(.L_x_208) ;  /* 0xffffff9000007947 */ /* 0x000fea000383ffff */
.L_x_84:
[----:B--2---:R2:W4:Y:S02]  /*bd40*/  SYNCS.PHASECHK.TRANS64.TRYWAIT P0, [R0+URZ+0x80], R3 ;  /* 0x00008003000075a7 */ /* 0x00452400080011ff */
[----:B----4-:R-:W-:Y:S05]  /*bd50*/  @!P0 NANOSLEEP.SYNCS 0x989680 ;  /* 0x009896800000895d */ /* 0x010fea0003900000 */
[----:B------:R-:W4:Y:S02]  /*bd60*/  @!P0 SYNCS.PHASECHK.TRANS64 P0, [R0+URZ+0x80], R3 ;  /* 0x00008003000085a7 */ /* 0x000f2400080010ff */
[----:B----4-:R-:W-:Y:S05]  /*bd70*/  @!P0 BRA `(.L_x_84) ;  /* 0xfffffffc00f08947 */ /* 0x010fea000383ffff */
[----:B------:R-:W-:Y:S05]  /*bd80*/  BRA `(.L_x_209) ;  /* 0xffffff9000d07947 */ /* 0x000fea000383ffff */
.L_x_95:
[----:B-1----:R-:W-:Y:S04]  /*bd90*/  MOV R0, UR48 ;  /* 0x0000003000007c02 */ /* 0x002fe80008000f00 */
[----:B------:R1:W3:Y:S03]  /*bda0*/  SYNCS.PHASECHK.TRANS64.TRYWAIT P1, [R0+URZ+0x30], R5 ;  /* 0x00003005000075a7 */ /* 0x0002e600080211ff */
[----:B---3--:R-:W-:Y:S05]  /*bdb0*/  @!P1 NANOSLEEP.SYNCS 0x989680 ;  /* 0x009896800000995d */ /* 0x008fea0003900000 */
[----:B------:R-:W3:Y:S02]  /*bdc0*/  @!P1 SYNCS.PHASECHK.TRANS64 P1, [R0+URZ+0x30], R5 ;  /* 0x00003005000095a7 */ /* 0x000ee400080210ff */
[----:B---3--:R-:W-:Y:S05]  /*bdd0*/  @!P1 BRA `(.L_x_95) ;  /* 0xfffffffc00ec9947 */ /* 0x008fea000383ffff */
[----:B------:R-:W-:Y:S05]  /*bde0*/  BRA `(.L_x_94) ;  /* 0xffffffa0004c7947 */ /* 0x000fea000383ffff */
.L_x_97:
[----:B-1----:R1:W4:Y:S02]  /*bdf0*/  SYNCS.PHASECHK.TRANS64.TRYWAIT P0, [R140+URZ+0xa0], R3 ;  /* 0x0000a0038c0075a7 */ /* 0x00232400080011ff */
[----:B----4-:R-:W-:Y:S05]  /*be00*/  @!P0 NANOSLEEP.SYNCS 0x989680 ;  /* 0x009896800000895d */ /* 0x010fea0003900000 */
[----:B------:R-:W4:Y:S02]  /*be10*/  @!P0 SYNCS.PHASECHK.TRANS64 P0, [R140+URZ+0xa0], R3 ;  /* 0x0000a0038c0085a7 */ /* 0x000f2400080010ff */
[----:B----4-:R-:W-:Y:S05]  /*be20*/  @!P0 BRA `(.L_x_97) ;  /* 0xfffffffc00f08947 */ /* 0x010fea000383ffff */
[----:B------:R-:W-:Y:S05]  /*be30*/  BRA `(.L_x_96) ;  /* 0xffffffa000847947 */ /* 0x000fea000383ffff */
.L_x_106:
[----:B-1----:R1:W2:Y:S02]  /*be40*/  SYNCS.PHASECHK.TRANS64.TRYWAIT P0, [R3+URZ+0x30], R0 ;  /* 0x00003000030075a7 */ /* 0x0022a400080011ff */
[----:B--2---:R-:W-:Y:S05]  /*be50*/  @!P0 NANOSLEEP.SYNCS 0x989680 ;  /* 0x009896800000895d */ /* 0x004fea0003900000 */
[----:B------:R-:W2:Y:S02]  /*be60*/  @!P0 SYNCS.PHASECHK.TRANS64 P0, [R3+URZ+0x30], R0 ;  /* 0x00003000030085a7 */ /* 0x000ea400080010ff */
[----:B--2---:R-:W-:Y:S05]  /*be70*/  @!P0 BRA `(.L_x_106) ;  /* 0xfffffffc00f08947 */ /* 0x004fea000383ffff */
[----:B------:R-:W-:Y:S05]  /*be80*/  BRA `(.L_x_105) ;  /* 0xffffffa800b07947 */ /* 0x000fea000383ffff */
.L_x_114:
[----:B-1----:R1:W2:Y:S02]  /*be90*/  SYNCS.PHASECHK.TRANS64.TRYWAIT P0, [R148+URZ+0x30], R5 ;  /* 0x00003005940075a7 */ /* 0x0022a400080011ff */
[----:B--2---:R-:W-:Y:S05]  /*bea0*/  @!P0 NANOSLEEP.SYNCS 0x989680 ;  /* 0x009896800000895d */ /* 0x004fea0003900000 */
[----:B------:R-:W2:Y:S02]  /*beb0*/  @!P0 SYNCS.PHASECHK.TRANS64 P0, [R148+URZ+0x30], R5 ;  /* 0x00003005940085a7 */ /* 0x000ea400080010ff */
[----:B--2---:R-:W-:Y:S05]  /*bec0*/  @!P0 BRA `(.L_x_114) ;  /* 0xfffffffc00f08947 */ /* 0x004fea000383ffff */
[----:B------:R-:W-:Y:S05]  /*bed0*/  BRA `(.L_x_113) ;  /* 0xffffffb400247947 */ /* 0x000fea000383ffff */
.L_x_122:
[----:B-1----:R1:W2:Y:S02]  /*bee0*/  SYNCS.PHASECHK.TRANS64.TRYWAIT P0, [R148+URZ+0x30], R5 ;  /* 0x00003005940075a7 */ /* 0x0022a400080011ff */
[----:B--2---:R-:W-:Y:S05]  /*bef0*/  @!P0 NANOSLEEP.SYNCS 0x989680 ;  /* 0x009896800000895d */ /* 0x004fea0003900000 */
[----:B------:R-:W2:Y:S02]  /*bf00*/  @!P0 SYNCS.PHASECHK.TRANS64 P0, [R148+URZ+0x30], R5 ;  /* 0x00003005940085a7 */ /* 0x000ea400080010ff */
[----:B--2---:R-:W-:Y:S05]  /*bf10*/  @!P0 BRA `(.L_x_122) ;  /* 0xfffffffc00f08947 */ /* 0x004fea000383ffff */
[----:B------:R-:W-:Y:S05]  /*bf20*/  BRA `(.L_x_121) ;  /* 0xffffffbc009c7947 */ /* 0x000fea000383ffff */
.L_x_130:
[----:B-1----:R1:W2:Y:S02]  /*bf30*/  SYNCS.PHASECHK.TRANS64.TRYWAIT P0, [R149+URZ+0x30], R6 ;  /* 0x00003006950075a7 */ /* 0x0022a400080011ff */
[----:B--2---:R-:W-:Y:S05]  /*bf40*/  @!P0 NANOSLEEP.SYNCS 0x989680 ;  /* 0x009896800000895d */ /* 0x004fea0003900000 */
[----:B------:R-:W2:Y:S02]  /*bf50*/  @!P0 SYNCS.PHASECHK.TRANS64 P0, [R149+URZ+0x30], R6 ;  /* 0x00003006950085a7 */ /* 0x000ea400080010ff */
[----:B--2---:R-:W-:Y:S05]  /*bf60*/  @!P0 BRA `(.L_x_130) ;  /* 0xfffffffc00f08947 */ /* 0x004fea000383ffff */
[----:B------:R-:W-:Y:S05]  /*bf70*/  BRA `(.L_x_129) ;  /* 0xffffffc800187947 */ /* 0x000fea000383ffff */
.L_x_138:
[----:B-1----:R1:W2:Y:S02]  /*bf80*/  SYNCS.PHASECHK.TRANS64.TRYWAIT P0, [R149+URZ+0x30], R6 ;  /* 0x00003006950075a7 */ /* 0x0022a400080011ff */
[----:B--2---:R-:W-:Y:S05]  /*bf90*/  @!P0 NANOSLEEP.SYNCS 0x989680 ;  /* 0x009896800000895d */ /* 0x004fea0003900000 */
[----:B------:R-:W2:Y:S02]  /*bfa0*/  @!P0 SYNCS.PHASECHK.TRANS64 P0, [R149+URZ+0x30], R6 ;  /* 0x00003006950085a7 */ /* 0x000ea400080010ff */
[----:B--2---:R-:W-:Y:S05]  /*bfb0*/  @!P0 BRA `(.L_x_138) ;  /* 0xfffffffc00f08947 */ /* 0x004fea000383ffff */
[----:B------:R-:W-:Y:S05]  /*bfc0*/  BRA `(.L_x_137) ;  /* 0xffffffd000a87947 */ /* 0x000fea000383ffff */
.L_x_146:
[----:B-1----:R1:W2:Y:S02]  /*bfd0*/  SYNCS.PHASECHK.TRANS64.TRYWAIT P0, [R149+URZ+0x30], R6 ;  /* 0x00003006950075a7 */ /* 0x0022a400080011ff */
[----:B--2---:R-:W-:Y:S05]  /*bfe0*/  @!P0 NANOSLEEP.SYNCS 0x989680 ;  /* 0x009896800000895d */ /* 0x004fea0003900000 */
[----:B------:R-:W2:Y:S02]  /*bff0*/  @!P0 SYNCS.PHASECHK.TRANS64 P0, [R149+URZ+0x30], R6 ;  /* 0x00003006950085a7 */ /* 0x000ea400080010ff */
[----:B--2---:R-:W-:Y:S05]  /*c000*/  @!P0 BRA `(.L_x_146) ;  /* 0xfffffffc00f08947 */ /* 0x004fea000383ffff */
[----:B------:R-:W-:Y:S05]  /*c010*/  BRA `(.L_x_145) ;  /* 0xffffffdc002c7947 */ /* 0x000fea000383ffff */
.L_x_154:
[----:B-1----:R1:W2:Y:S02]  /*c020*/  SYNCS.PHASECHK.TRANS64.TRYWAIT P0, [R60+URZ+0x30], R147 ;  /* 0x000030933c0075a7 */ /* 0x0022a400080011ff */
[----:B--2---:R-:W-:Y:S05]  /*c030*/  @!P0 NANOSLEEP.SYNCS 0x989680 ;  /* 0x009896800000895d */ /* 0x004fea0003900000 */
[----:B------:R-:W2:Y:S02]  /*c040*/  @!P0 SYNCS.PHASECHK.TRANS64 P0, [R60+URZ+0x30], R147 ;  /* 0x000030933c0085a7 */ /* 0x000ea400080010ff */
[----:B--2---:R-:W-:Y:S05]  /*c050*/  @!P0 BRA `(.L_x_154) ;  /* 0xfffffffc00f08947 */ /* 0x004fea000383ffff */
[----:B------:R-:W-:Y:S05]  /*c060*/  BRA `(.L_x_153) ;  /* 0xffffffe400b07947 */ /* 0x000fea000383ffff */
        .weak           $__internal_0_$__cuda_sm10x_tcgen05_guardrail_trap_col_being_dealloced_not_returned_by_alloc
        .type           $__internal_0_$__cuda_sm10x_tcgen05_guardrail_trap_col_being_dealloced_not_returned_by_alloc,@function
        .size           $__internal_0_$__cuda_sm10x_tcgen05_guardrail_trap_col_being_dealloced_not_returned_by_alloc,($__internal_1_$__cuda_sm10x_tcgen05_guardrail_trap_phase_invalid_during_alloc - $__internal_0_$__cuda_sm10x_tcgen05_guardrail_trap_col_being_dealloced_not_returned_by_alloc)
$__internal_0_$__cuda_sm10x_tcgen05_guardrail_trap_col_being_dealloced_not_returned_by_alloc:
[----:B------:R-:W-:Y:S05]  /*c070*/  BPT.TRAP 0x1 ;  /* 0x000000040000795c */ /* 0x000fea0000300000 */
[----:B------:R-:W-:-:S04]  /*c080*/  HFMA2 R3, -RZ, RZ, 0, 0 ;  /* 0x00000000ff037431 */ /* 0x000fc800000001ff */
[----:B------:R-:W-:Y:S05]  /*c090*/  RET.REL.NODEC R2 `(_ZN7cutlass13device_kernelINS_4gemm6kernel13GemmUniversalIN4cute5tupleIJiiiiEEENS1_10collective13CollectiveMmaINS1_35MainloopSm100TmaUmmaWarpSpecializedILi3ELi2ELi2ENS5_IJNS4_1CILi1EEESB_SB_EEEEENS5_IJNSA_ILi128EEENSA_ILi256EEENSA_ILi32EEEEEEfNS5_IJlSB_lEEEfSI_NS4_8TiledMMAINS4_8MMA_AtomIJNS4_17SM100_MMA_TF32_SSINS_10tfloat32_tESM_fLi128ELi256ELNS4_4UMMA5MajorE0ELSO_0ELNSN_7ScaleInE0ELSP_0EEEEEENS4_6LayoutISC_NS5_IJNSA_ILi0EEEST_ST_EEEEENS5_IJNS4_10UnderscoreESW_SW_EEEEENS4_13SM90_TMA_LOADENS4_14ComposedLayoutINS4_7SwizzleILi3ELi4ELi3EEENS4_18smem_ptr_flag_bitsILi32EEENSS_INS5_IJNSA_ILi8EEESG_EEENS5_IJSG_SB_EEEEEEEvNS4_8identityESZ_S19_vS1A_EENS_8epilogue10collective18CollectiveEpilogueINS1C_23Sm100TmaWarpSpecializedILi4ELi2ELi32ELb1ELb0EEEJSH_NS5_IJNSS_ISE_SB_EENSS_ISG_SB_EEEEEfSI_fSI_NS1C_6fusion15FusionCallbacksIS1G_NS1K_17LinearCombinationIffffLNS_15FloatRoundStyleE2EEESH_S1J_JEEENS4_5SM1004TMEM4LOAD26SM100_TMEM_LOAD_32dp32b32xESZ_S19_NS4_39AutoVectorizingCopyWithAssumedAlignmentILi128EEENS4_14SM90_TMA_STOREES19_S1V_S1V_EEEvvEEEEvNT_6ParamsE) ;  /* 0xffffff3c02d87950 */ /* 0x000fea0003c3ffff */
        .weak           $__internal_1_$__cuda_sm10x_tcgen05_guardrail_trap_phase_invalid_during_alloc
        .type           $__internal_1_$__cuda_sm10x_tcgen05_guardrail_trap_phase_invalid_during_alloc,@function
        .size           $__internal_1_$__cuda_sm10x_tcgen05_guardrail_trap_phase_invalid_during_alloc,($__internal_2_$__cuda_sm10x_tcgen05_guardrail_trap_unallocated_columns_being_dealloced - $__internal_1_$__cuda_sm10x_tcgen05_guardrail_trap_phase_invalid_during_alloc)
$__internal_1_$__cuda_sm10x_tcgen05_guardrail_trap_phase_invalid_during_alloc:
[----:B------:R-:W-:Y:S05]  /*c0a0*/  BPT.TRAP 0x1 ;  /* 0x000000040000795c */ /* 0x000fea0000300000 */
[----:B------:R-:W-:-:S04]  /*c0b0*/  MOV R3, 0x0 ;  /* 0x0000000000037802 */ /* 0x000fc80000000f00 */
[----:B------:R-:W-:Y:S05]  /*c0c0*/  RET.REL.NODEC R2 `(_ZN7cutlass13device_kernelINS_4gemm6kernel13GemmUniversalIN4cute5tupleIJiiiiEEENS1_10collective13CollectiveMmaINS1_35MainloopSm100TmaUmmaWarpSpecializedILi3ELi2ELi2ENS5_IJNS4_1CILi1EEESB_SB_EEEEENS5_IJNSA_ILi128EEENSA_ILi256EEENSA_ILi32EEEEEEfNS5_IJlSB_lEEEfSI_NS4_8TiledMMAINS4_8MMA_AtomIJNS4_17SM100_MMA_TF32_SSINS_10tfloat32_tESM_fLi128ELi256ELNS4_4UMMA5MajorE0ELSO_0ELNSN_7ScaleInE0ELSP_0EEEEEENS4_6LayoutISC_NS5_IJNSA_ILi0EEEST_ST_EEEEENS5_IJNS4_10UnderscoreESW_SW_EEEEENS4_13SM90_TMA_LOADENS4_14ComposedLayoutINS4_7SwizzleILi3ELi4ELi3EEENS4_18smem_ptr_flag_bitsILi32EEENSS_INS5_IJNSA_ILi8EEESG_EEENS5_IJSG_SB_EEEEEEEvNS4_8identityESZ_S19_vS1A_EENS_8epilogue10collective18CollectiveEpilogueINS1C_23Sm100TmaWarpSpecializedILi4ELi2ELi32ELb1ELb0EEEJSH_NS5_IJNSS_ISE_SB_EENSS_ISG_SB_EEEEEfSI_fSI_NS1C_6fusion15FusionCallbacksIS1G_NS1K_17LinearCombinationIffffLNS_15FloatRoundStyleE2EEESH_S1J_JEEENS4_5SM1004TMEM4LOAD26SM100_TMEM_LOAD_32dp32b32xESZ_S19_NS4_39AutoVectorizingCopyWithAssumedAlignmentILi128EEENS4_14SM90_TMA_STOREES19_S1V_S1V_EEEvvEEEEvNT_6ParamsE) ;  /* 0xffffff3c02cc7950 */ /* 0x000fea0003c3ffff */
        .weak           $__internal_2_$__cuda_sm10x_tcgen05_guardrail_trap_unallocated_columns_being_dealloced
        .type           $__internal_2_$__cuda_sm10x_tcgen05_guardrail_trap_unallocated_columns_being_dealloced,@function
        .size           $__internal_2_$__cuda_sm10x_tcgen05_guardrail_trap_unallocated_columns_being_dealloced,(.L_x_211 - $__internal_2_$__cuda_sm10x_tcgen05_guardrail_trap_unallocated_columns_being_dealloced)
$__internal_2_$__cuda_sm10x_tcgen05_guardrail_trap_unallocated_columns_being_dealloced:
[----:B------:R-:W-:Y:S05]  /*c0d0*/  BPT.TRAP 0x1 ;  /* 0x000000040000795c */ /* 0x000fea0000300000 */
[----:B------:R-:W-:-:S04]  /*c0e0*/  HFMA2 R3, -RZ, RZ, 0, 0 ;  /* 0x00000000ff037431 */ /* 0x000fc800000001ff */
[----:B------:R-:W-:Y:S05]  /*c0f0*/  RET.REL.NODEC R2 `(_ZN7cutlass13device_kernelINS_4gemm6kernel13GemmUniversalIN4cute5tupleIJiiiiEEENS1_10collective13CollectiveMmaINS1_35MainloopSm100TmaUmmaWarpSpecializedILi3ELi2ELi2ENS5_IJNS4_1CILi1EEESB_SB_EEEEENS5_IJNSA_ILi128EEENSA_ILi256EEENSA_ILi32EEEEEEfNS5_IJlSB_lEEEfSI_NS4_8TiledMMAINS4_8MMA_AtomIJNS4_17SM100_MMA_TF32_SSINS_10tfloat32_tESM_fLi128ELi256ELNS4_4UMMA5MajorE0ELSO_0ELNSN_7ScaleInE0ELSP_0EEEEEENS4_6LayoutISC_NS5_IJNSA_ILi0EEEST_ST_EEEEENS5_IJNS4_10UnderscoreESW_SW_EEEEENS4_13SM90_TMA_LOADENS4_14ComposedLayoutINS4_7SwizzleILi3ELi4ELi3EEENS4_18smem_ptr_flag_bitsILi32EEENSS_INS5_IJNSA_ILi8EEESG_EEENS5_IJSG_SB_EEEEEEEvNS4_8identityESZ_S19_vS1A_EENS_8epilogue10collective18CollectiveEpilogueINS1C_23Sm100TmaWarpSpecializedILi4ELi2ELi32ELb1ELb0EEEJSH_NS5_IJNSS_ISE_SB_EENSS_ISG_SB_EEEEEfSI_fSI_NS1C_6fusion15FusionCallbacksIS1G_NS1K_17LinearCombinationIffffLNS_15FloatRoundStyleE2EEESH_S1J_JEEENS4_5SM1004TMEM4LOAD26SM100_TMEM_LOAD_32dp32b32xESZ_S19_NS4_39AutoVectorizingCopyWithAssumedAlignmentILi128EEENS4_14SM90_TMA_STOREES19_S1V_S1V_EEEvvEEEEvNT_6ParamsE) ;  /* 0xffffff3c02c07950 */ /* 0x000fea0003c3ffff */
.L_x_210:
[----:B------:R-:W-:-:S00]  /*c100*/  BRA `(.L_x_210) ;  /* 0xfffffffc00fc7947 */ /* 0x000fc0000383ffff */
[----:B------:R-:W-:-:S00]  /*c110*/  NOP ;  /* 0x0000000000007918 */ /* 0x000fc00000000000 */
        /* <DEDUP_REMOVED lines=14> */
.L_x_211:


//--------------------- .nv.global.init           --------------------------
	.section	.nv.global.init,"aw",@progbits
.nv.global.init:
	.type		$str$27,@object
	.size		$str$27,($str$28 - $str$27)
$str$27:
        /*0000*/ 	.byte	0x28, 0x61, 0x64, 0x64, 0x72, 0x65, 0x73, 0x73, 0x20, 0x26, 0x20, 0x6d, 0x61, 0x73, 0x6b, 0x29
        /*0010*/ 	.byte	0x20, 0x3d, 0x3d, 0x20, 0x30, 0x00
	.type		$str$28,@object
	.size		$str$28,($str$26 - $str$28)
$str$28:
        /*0016*/ 	.byte	0x2f, 0x74, 0x6d, 0x70, 0x2f, 0x63, 0x75, 0x74, 0x6c, 0x61, 0x73, 0x73, 0x5f, 0x73, 0x77, 0x65
        /*0026*/ 	.byte	0x65, 0x70, 0x5f, 0x73, 0x72, 0x63, 0x2f, 0x69, 0x6e, 0x63, 0x6c, 0x75, 0x64, 0x65, 0x2f, 0x63
        /*0036*/ 	.byte	0x75, 0x74, 0x65, 0x2f, 0x70, 0x6f, 0x69, 0x6e, 0x74, 0x65, 0x72, 0x5f, 0x66, 0x6c, 0x61, 0x67
        /*0046*/ 	.byte	0x67, 0x65, 0x64, 0x2e, 0x68, 0x70, 0x70, 0x00
	.type		$str$26,@object
	.size		$str$26,($str$25 - $str$26)
$str$26:
        /*004e*/ 	.byte	0x2f, 0x74, 0x6d, 0x70, 0x2f, 0x63, 0x75, 0x74, 0x6c, 0x61, 0x73, 0x73, 0x5f, 0x73, 0x77, 0x65
        /*005e*/ 	.byte	0x65, 0x70, 0x5f, 0x73, 0x72, 0x63, 0x2f, 0x69, 0x6e, 0x63, 0x6c, 0x75, 0x64, 0x65, 0x2f, 0x63
        /*006e*/ 	.byte	0x75, 0x74, 0x65, 0x2f, 0x61, 0x74, 0x6f, 0x6d, 0x2f, 0x63, 0x6f, 0x70, 0x79, 0x5f, 0x74, 0x72
        /*007e*/ 	.byte	0x61, 0x69, 0x74, 0x73, 0x5f, 0x73, 0x6d, 0x31, 0x30, 0x30, 0x2e, 0x68, 0x70, 0x70, 0x00
	.type		$str$25,@object
	.size		$str$25,(__unnamed_1 - $str$25)
$str$25:
        /*008d*/ 	.byte	0x28, 0x28, 0x75, 0x69, 0x6e, 0x74, 0x33, 0x32, 0x5f, 0x74, 0x28, 0x74, 0x68, 0x72, 0x65, 0x61
        /*009d*/ 	.byte	0x64, 0x49, 0x64, 0x78, 0x2e, 0x78, 0x29, 0x20, 0x2f, 0x20, 0x33, 0x32, 0x29, 0x20, 0x25, 0x20
        /*00ad*/ 	.byte	0x34, 0x29, 0x20, 0x3d, 0x3d, 0x20, 0x28, 0x28, 0x28, 0x74, 0x6d, 0x65, 0x6d, 0x5f, 0x61, 0x64
        /*00bd*/ 	.byte	0x64, 0x72, 0x20, 0x3e, 0x3e, 0x20, 0x31, 0x36, 0x29, 0x20, 0x2f, 0x20, 0x33, 0x32, 0x29, 0x20
        /*00cd*/ 	.byte	0x25, 0x20, 0x34, 0x29, 0x00
	.type		__unnamed_1,@object
	.size		__unnamed_1,(__unnamed_2 - __unnamed_1)
__unnamed_1:
        /*00d2*/ 	.byte	0x61, 0x75, 0x74, 0x6f, 0x20, 0x63, 0x75, 0x74, 0x65, 0x3a, 0x3a, 0x61, 0x73, 0x5f, 0x70, 0x6f
        /* <DEDUP_REMOVED lines=23> */
        /*0252*/ 	.byte	0x43, 0x3c, 0x34, 0x30, 0x39, 0x36, 0x3e, 0x3e, 0x3e, 0x3e, 0x5d, 0x00
	.type		__unnamed_2,@object
	.size		__unnamed_2,(.L_2 - __unnamed_2)
__unnamed_2:
        /* <DEDUP_REMOVED lines=44> */
.L_2:


//--------------------- .nv.shared._ZN7cutlass13device_kernelINS_4gemm6kernel13GemmUniversalIN4cute5tupleIJiiiiEEENS1_10collective13CollectiveMmaINS1_35MainloopSm100TmaUmmaWarpSpecializedILi3ELi2ELi2ENS5_IJNS4_1CILi1EEESB_SB_EEEEENS5_IJNSA_ILi128EEENSA_ILi256EEENSA_ILi32EEEEEEfNS5_IJlSB_lEEEfSI_NS4_8TiledMMAINS4_8MMA_AtomIJNS4_17SM100_MMA_TF32_SSINS_10tfloat32_tESM_fLi128ELi256ELNS4_4UMMA5MajorE0ELSO_0ELNSN_7ScaleInE0ELSP_0EEEEEENS4_6LayoutISC_NS5_IJNSA_ILi0EEEST_ST_EEEEENS5_IJNS4_10UnderscoreESW_SW_EEEEENS4_13SM90_TMA_LOADENS4_14ComposedLayoutINS4_7SwizzleILi3ELi4ELi3EEENS4_18smem_ptr_flag_bitsILi32EEENSS_INS5_IJNSA_ILi8EEESG_EEENS5_IJSG_SB_EEEEEEEvNS4_8identityESZ_S19_vS1A_EENS_8epilogue10collective18CollectiveEpilogueINS1C_23Sm100TmaWarpSpecializedILi4ELi2ELi32ELb1ELb0EEEJSH_NS5_IJNSS_ISE_SB_EENSS_ISG_SB_EEEEEfSI_fSI_NS1C_6fusion15FusionCallbacksIS1G_NS1K_17LinearCombinationIffffLNS_15FloatRoundStyleE2EEESH_S1J_JEEENS4_5SM1004TMEM4LOAD26SM100_TMEM_LOAD_32dp32b32xESZ_S19_NS4_39AutoVectorizingCopyWithAssumedAlignmentILi128EEENS4_14SM90_TMA_STOREES19_S1V_S1V_EEEvvEEEEvNT_6ParamsE --------------------------
	.section	.nv.shared._ZN7cutlass13device_kernelINS_4gemm6kernel13GemmUniversalIN4cute5tupleIJiiiiEEENS1_10collective13CollectiveMmaINS1_35MainloopSm100TmaUmmaWarpSpecializedILi3ELi2ELi2ENS5_IJNS4_1CILi1EEESB_SB_EEEEENS5_IJNSA_ILi128EEENSA_ILi256EEENSA_ILi32EEEEEEfNS5_IJlSB_lEEEfSI_NS4_8TiledMMAINS4_8MMA_AtomIJNS4_17SM100_MMA_TF32_SSINS_10tfloat32_tESM_fLi128ELi256ELNS4_4UMMA5MajorE0ELSO_0ELNSN_7ScaleInE0ELSP_0EEEEEENS4_6LayoutISC_NS5_IJNSA_ILi0EEEST_ST_EEEEENS5_IJNS4_10UnderscoreESW_SW_EEEEENS4_13SM90_TMA_LOADENS4_14ComposedLayoutINS4_7SwizzleILi3ELi4ELi3EEENS4_18smem_ptr_flag_bitsILi32EEENSS_INS5_IJNSA_ILi8EEESG_EEENS5_IJSG_SB_EEEEEEEvNS4_8identityESZ_S19_vS1A_EENS_8epilogue10collective18CollectiveEpilogueINS1C_23Sm100TmaWarpSpecializedILi4ELi2ELi32ELb1ELb0EEEJSH_NS5_IJNSS_ISE_SB_EENSS_ISG_SB_EEEEEfSI_fSI_NS1C_6fusion15FusionCallbacksIS1G_NS1K_17LinearCombinationIffffLNS_15FloatRoundStyleE2EEESH_S1J_JEEENS4_5SM1004TMEM4LOAD26SM100_TMEM_LOAD_32dp32b32xESZ_S19_NS4_39AutoVectorizingCopyWithAssumedAlignmentILi128EEENS4_14SM90_TMA_STOREES19_S1V_S1V_EEEvvEEEEvNT_6ParamsE,"aw",@nobits
	.sectionflags	@""
	.align	16
	.zero		1024


//--------------------- .nv.shared.reserved.0     --------------------------
	.section	.nv.shared.reserved.0,"aw",@nobits
	.weak		__nv_reservedSMEM_offset_0_alias
	.size		__nv_reservedSMEM_offset_0_alias, 0, 64
	.other		__nv_reservedSMEM_offset_0_alias,@"STO_CUDA_RESERVED_SHARED STV_DEFAULT"
__nv_reservedSMEM_offset_0_alias:
	.zero		0
.nv.shared.reserved.0:
	.zero		64
	.weak		__nv_reservedSMEM_tcgen05_partition
	.type		__nv_reservedSMEM_tcgen05_partition,@object
	.size		__nv_reservedSMEM_tcgen05_partition,(.L_0 - __nv_reservedSMEM_tcgen05_partition)
__nv_reservedSMEM_tcgen05_partition:
	.zero		32
.L_0:


//--------------------- .nv.global                --------------------------
	.section	.nv.global,"aw",@nobits
.nv.global:
	.type		_ZN40_INTERNAL_6bda9d22_4_k_cu_fe2015a6_371674cute1_E,@object
	.size		_ZN40_INTERNAL_6bda9d22_4_k_cu_fe2015a6_371674cute1_E,(_ZN40_INTERNAL_6bda9d22_4_k_cu_fe2015a6_371674cuda3std3__45__cpo6cbeginE - _ZN40_INTERNAL_6bda9d22_4_k_cu_fe2015a6_371674cute1_E)
_ZN40_INTERNAL_6bda9d22_4_k_cu_fe2015a6_371674cute1_E:
	.zero		1
	.type		_ZN40_INTERNAL_6bda9d22_4_k_cu_fe2015a6_371674cuda3std3__45__cpo6cbeginE,@object
	.size		_ZN40_INTERNAL_6bda9d22_4_k_cu_fe2015a6_371674cuda3std3__45__cpo6cbeginE,(_ZN40_INTERNAL_6bda9d22_4_k_cu_fe2015a6_371674cuda3std3__48in_placeE - _ZN40_INTERNAL_6bda9d22_4_k_cu_fe2015a6_371674cuda3std3__45__cpo6cbeginE)
_ZN40_INTERNAL_6bda9d22_4_k_cu_fe2015a6_371674cuda3std3__45__cpo6cbeginE:
	.zero		1
	.type		_ZN40_INTERNAL_6bda9d22_4_k_cu_fe2015a6_371674cuda3std3__48in_placeE,@object
	.size		_ZN40_INTERNAL_6bda9d22_4_k_cu_fe2015a6_371674cuda3std3__48in_placeE,(_ZN40_INTERNAL_6bda9d22_4_k_cu_fe2015a6_371674cuda3std6ranges3__45__cpo9iter_moveE - _ZN40_INTERNAL_6bda9d22_4_k_cu_fe2015a6_371674cuda3std3__48in_placeE)
_ZN40_INTERNAL_6bda9d22_4_k_cu_fe2015a6_371674cuda3std3__48in_placeE:
	.zero		1
	.type		_ZN40_INTERNAL_6bda9d22_4_k_cu_fe2015a6_371674cuda3std6ranges3__45__cpo9iter_moveE,@object
	.size		_ZN40_INTERNAL_6bda9d22_4_k_cu_fe2015a6_371674cuda3std6ranges3__45__cpo9iter_moveE,(_ZN40_INTERNAL_6bda9d22_4_k_cu_fe2015a6_371674cuda3std3__45__cpo5beginE - _ZN40_INTERNAL_6bda9d22_4_k_cu_fe2015a6_371674cuda3std6ranges3__45__cpo9iter_moveE)
_ZN40_INTERNAL_6bda9d22_4_k_cu_fe2015a6_371674cuda3std6ranges3__45__cpo9iter_moveE:
	.zero		1
	.type		_ZN40_INTERNAL_6bda9d22_4_k_cu_fe2015a6_371674cuda3std3__45__cpo5beginE,@object
	.size		_ZN40_INTERNAL_6bda9d22_4_k_cu_fe2015a6_371674cuda3std3__45__cpo5beginE,(_ZN40_INTERNAL_6bda9d22_4_k_cu_fe2015a6_371674cuda3std3__442_GLOBAL__N__6bda9d22_4_k_cu_fe2015a6_371676ignoreE - _ZN40_INTERNAL_6bda9d22_4_k_cu_fe2015a6_371674cuda3std3__45__cpo5beginE)
_ZN40_INTERNAL_6bda9d22_4_k_cu_fe2015a6_371674cuda3std3__45__cpo5beginE:
	.zero		1
	.type		_ZN40_INTERNAL_6bda9d22_4_k_cu_fe2015a6_371674cuda3std3__442_GLOBAL__N__6bda9d22_4_k_cu_fe2015a6_371676ignoreE,@object
	.size		_ZN40_INTERNAL_6bda9d22_4_k_cu_fe2015a6_371674cuda3std3__442_GLOBAL__N__6bda9d22_4_k_cu_fe2015a6_371676ignoreE,(_ZN40_INTERNAL_6bda9d22_4_k_cu_fe2015a6_371674cute7productE - _ZN40_INTERNAL_6bda9d22_4_k_cu_fe2015a6_371674cuda3std3__442_GLOBAL__N__6bda9d22_4_k_cu_fe2015a6_371676ignoreE)
_ZN40_INTERNAL_6bda9d22_4_k_cu_fe2015a6_371674cuda3std3__442_GLOBAL__N__6bda9d22_4_k_cu_fe2015a6_371676ignoreE:
	.zero		1
	.type		_ZN40_INTERNAL_6bda9d22_4_k_cu_fe2015a6_371674cute7productE,@object
	.size		_ZN40_INTERNAL_6bda9d22_4_k_cu_fe2015a6_371674cute7productE,(_ZN40_INTERNAL_6bda9d22_4_k_cu_fe2015a6_371674cuda3std3__45__cpo3endE - _ZN40_INTERNAL_6bda9d22_4_k_cu_fe2015a6_371674cute7productE)
_ZN40_INTERNAL_6bda9d22_4_k_cu_fe2015a6_371674cute7productE:
	.zero		1
	.type		_ZN40_INTERNAL_6bda9d22_4_k_cu_fe2015a6_371674cuda3std3__45__cpo3endE,@object
	.size		_ZN40_INTERNAL_6bda9d22_4_k_cu_fe2015a6_371674cuda3std3__45__cpo3endE,(_ZN40_INTERNAL_6bda9d22_4_k_cu_fe2015a6_371674cuda3std3__419piecewise_constructE - _ZN40_INTERNAL_6bda9d22_4_k_cu_fe2015a6_371674cuda3std3__45__cpo3endE)
_ZN40_INTERNAL_6bda9d22_4_k_cu_fe2015a6_371674cuda3std3__45__cpo3endE:
	.zero		1
	.type		_ZN40_INTERNAL_6bda9d22_4_k_cu_fe2015a6_371674cuda3std3__419piecewise_constructE,@object
	.size		_ZN40_INTERNAL_6bda9d22_4_k_cu_fe2015a6_371674cuda3std3__419piecewise_constructE,(_ZN40_INTERNAL_6bda9d22_4_k_cu_fe2015a6_371674cuda3std3__45__cpo4cendE - _ZN40_INTERNAL_6bda9d22_4_k_cu_fe2015a6_371674cuda3std3__419piecewise_constructE)
_ZN40_INTERNAL_6bda9d22_4_k_cu_fe2015a6_371674cuda3std3__419piecewise_constructE:
	.zero		1
	.type		_ZN40_INTERNAL_6bda9d22_4_k_cu_fe2015a6_371674cuda3std3__45__cpo4cendE,@object
	.size		_ZN40_INTERNAL_6bda9d22_4_k_cu_fe2015a6_371674cuda3std3__45__cpo4cendE,(_ZN40_INTERNAL_6bda9d22_4_k_cu_fe2015a6_371674cuda3std6ranges3__45__cpo4swapE - _ZN40_INTERNAL_6bda9d22_4_k_cu_fe2015a6_371674cuda3std3__45__cpo4cendE)
_ZN40_INTERNAL_6bda9d22_4_k_cu_fe2015a6_371674cuda3std3__45__cpo4cendE:
	.zero		1
	.type		_ZN40_INTERNAL_6bda9d22_4_k_cu_fe2015a6_371674cuda3std6ranges3__45__cpo4swapE,@object
	.size		_ZN40_INTERNAL_6bda9d22_4_k_cu_fe2015a6_371674cuda3std6ranges3__45__cpo4swapE,(.L_10 - _ZN40_INTERNAL_6bda9d22_4_k_cu_fe2015a6_371674cuda3std6ranges3__45__cpo4swapE)
_ZN40_INTERNAL_6bda9d22_4_k_cu_fe2015a6_371674cuda3std6ranges3__45__cpo4swapE:
	.zero		1
.L_10:


//--------------------- .nv.constant0._ZN7cutlass13device_kernelINS_4gemm6kernel13GemmUniversalIN4cute5tupleIJiiiiEEENS1_10collective13CollectiveMmaINS1_35MainloopSm100TmaUmmaWarpSpecializedILi3ELi2ELi2ENS5_IJNS4_1CILi1EEESB_SB_EEEEENS5_IJNSA_ILi128EEENSA_ILi256EEENSA_ILi32EEEEEEfNS5_IJlSB_lEEEfSI_NS4_8TiledMMAINS4_8MMA_AtomIJNS4_17SM100_MMA_TF32_SSINS_10tfloat32_tESM_fLi128ELi256ELNS4_4UMMA5MajorE0ELSO_0ELNSN_7ScaleInE0ELSP_0EEEEEENS4_6LayoutISC_NS5_IJNSA_ILi0EEEST_ST_EEEEENS5_IJNS4_10UnderscoreESW_SW_EEEEENS4_13SM90_TMA_LOADENS4_14ComposedLayoutINS4_7SwizzleILi3ELi4ELi3EEENS4_18smem_ptr_flag_bitsILi32EEENSS_INS5_IJNSA_ILi8EEESG_EEENS5_IJSG_SB_EEEEEEEvNS4_8identityESZ_S19_vS1A_EENS_8epilogue10collective18CollectiveEpilogueINS1C_23Sm100TmaWarpSpecializedILi4ELi2ELi32ELb1ELb0EEEJSH_NS5_IJNSS_ISE_SB_EENSS_ISG_SB_EEEEEfSI_fSI_NS1C_6fusion15FusionCallbacksIS1G_NS1K_17LinearCombinationIffffLNS_15FloatRoundStyleE2EEESH_S1J_JEEENS4_5SM1004TMEM4LOAD26SM100_TMEM_LOAD_32dp32b32xESZ_S19_NS4_39AutoVectorizingCopyWithAssumedAlignmentILi128EEENS4_14SM90_TMA_STOREES19_S1V_S1V_EEEvvEEEEvNT_6ParamsE --------------------------
	.section	.nv.constant0._ZN7cutlass13device_kernelINS_4gemm6kernel13GemmUniversalIN4cute5tupleIJiiiiEEENS1_10collective13CollectiveMmaINS1_35MainloopSm100TmaUmmaWarpSpecializedILi3ELi2ELi2ENS5_IJNS4_1CILi1EEESB_SB_EEEEENS5_IJNSA_ILi128EEENSA_ILi256EEENSA_ILi32EEEEEEfNS5_IJlSB_lEEEfSI_NS4_8TiledMMAINS4_8MMA_AtomIJNS4_17SM100_MMA_TF32_SSINS_10tfloat32_tESM_fLi128ELi256ELNS4_4UMMA5MajorE0ELSO_0ELNSN_7ScaleInE0ELSP_0EEEEEENS4_6LayoutISC_NS5_IJNSA_ILi0EEEST_ST_EEEEENS5_IJNS4_10UnderscoreESW_SW_EEEEENS4_13SM90_TMA_LOADENS4_14ComposedLayoutINS4_7SwizzleILi3ELi4ELi3EEENS4_18smem_ptr_flag_bitsILi32EEENSS_INS5_IJNSA_ILi8EEESG_EEENS5_IJSG_SB_EEEEEEEvNS4_8identityESZ_S19_vS1A_EENS_8epilogue10collective18CollectiveEpilogueINS1C_23Sm100TmaWarpSpecializedILi4ELi2ELi32ELb1ELb0EEEJSH_NS5_IJNSS_ISE_SB_EENSS_ISG_SB_EEEEEfSI_fSI_NS1C_6fusion15FusionCallbacksIS1G_NS1K_17LinearCombinationIffffLNS_15FloatRoundStyleE2EEESH_S1J_JEEENS4_5SM1004TMEM4LOAD26SM100_TMEM_LOAD_32dp32b32xESZ_S19_NS4_39AutoVectorizingCopyWithAssumedAlignmentILi128EEENS4_14SM90_TMA_STOREES19_S1V_S1V_EEEvvEEEEvNT_6ParamsE,"a",@progbits
	.sectionflags	@""
	.align	4
.nv.constant0._ZN7cutlass13device_kernelINS_4gemm6kernel13GemmUniversalIN4cute5tupleIJiiiiEEENS1_10collective13CollectiveMmaINS1_35MainloopSm100TmaUmmaWarpSpecializedILi3ELi2ELi2ENS5_IJNS4_1CILi1EEESB_SB_EEEEENS5_IJNSA_ILi128EEENSA_ILi256EEENSA_ILi32EEEEEEfNS5_IJlSB_lEEEfSI_NS4_8TiledMMAINS4_8MMA_AtomIJNS4_17SM100_MMA_TF32_SSINS_10tfloat32_tESM_fLi128ELi256ELNS4_4UMMA5MajorE0ELSO_0ELNSN_7ScaleInE0ELSP_0EEEEEENS4_6LayoutISC_NS5_IJNSA_ILi0EEEST_ST_EEEEENS5_IJNS4_10UnderscoreESW_SW_EEEEENS4_13SM90_TMA_LOADENS4_14ComposedLayoutINS4_7SwizzleILi3ELi4ELi3EEENS4_18smem_ptr_flag_bitsILi32EEENSS_INS5_IJNSA_ILi8EEESG_EEENS5_IJSG_SB_EEEEEEEvNS4_8identityESZ_S19_vS1A_EENS_8epilogue10collective18CollectiveEpilogueINS1C_23Sm100TmaWarpSpecializedILi4ELi2ELi32ELb1ELb0EEEJSH_NS5_IJNSS_ISE_SB_EENSS_ISG_SB_EEEEEfSI_fSI_NS1C_6fusion15FusionCallbacksIS1G_NS1K_17LinearCombinationIffffLNS_15FloatRoundStyleE2EEESH_S1J_JEEENS4_5SM1004TMEM4LOAD26SM100_TMEM_LOAD_32dp32b32xESZ_S19_NS4_39AutoVectorizingCopyWithAssumedAlignmentILi128EEENS4_14SM90_TMA_STOREES19_S1V_S1V_EEEvvEEEEvNT_6ParamsE:
	.zero		2944


//--------------------- SYMBOLS --------------------------

	.type		.nv.reservedSmem.offset0,@object
	.size		.nv.reservedSmem.offset0,0x4
	.type		.nv.reservedSmem.cap,@object
	.size		.nv.reservedSmem.cap,0x4
	.type		__assertfail,@function
